// auto-generated by cutlass_sweep.gemm — config: {"arch": "sm_100", "cluster_m": 1, "cluster_n": 1, "dtype": "e5m2", "dtype_b": "e5m2", "layout": "nt", "stages": 6, "tile_k": 32, "tile_m": 64, "tile_n": 128}
#include "cutlass/cutlass.h"
#include "cutlass/gemm/collective/collective_builder.hpp"
#include "cutlass/gemm/device/gemm_universal_adapter.h"
#include "cutlass/gemm/kernel/gemm_universal.hpp"
#include "cutlass/epilogue/collective/collective_builder.hpp"

using ElemA = cutlass::float_e5m2_t;
using ElemB = cutlass::float_e5m2_t;
using ElemCD = cutlass::float_e5m2_t;
using Acc  = float;
using TileShape    = cute::Shape<cute::_64, cute::_128, cute::_32>;
using ClusterShape = cute::Shape<cute::_1, cute::_1, cute::_1>;

using CollectiveEpilogue = typename cutlass::epilogue::collective::CollectiveBuilder<
    cutlass::arch::Sm100, cutlass::arch::OpClassTensorOp,
    TileShape, ClusterShape,
    cutlass::epilogue::collective::EpilogueTileAuto,
    Acc, Acc,
    ElemCD, cutlass::layout::RowMajor, 128 / cutlass::sizeof_bits<ElemCD>::value,
    ElemCD, cutlass::layout::RowMajor, 128 / cutlass::sizeof_bits<ElemCD>::value,
    cutlass::epilogue::collective::EpilogueScheduleAuto
  >::CollectiveOp;

using CollectiveMainloop = typename cutlass::gemm::collective::CollectiveBuilder<
    cutlass::arch::Sm100, cutlass::arch::OpClassTensorOp,
    ElemA, cutlass::layout::RowMajor, 128 / cutlass::sizeof_bits<ElemA>::value,
    ElemB, cutlass::layout::ColumnMajor, 128 / cutlass::sizeof_bits<ElemB>::value,
    Acc,
    TileShape, ClusterShape,
    cutlass::gemm::collective::StageCount<6>,
    cutlass::gemm::collective::KernelScheduleAuto
  >::CollectiveOp;

using GemmKernel = cutlass::gemm::kernel::GemmUniversal<
    cute::Shape<int,int,int,int>,
    CollectiveMainloop,
    CollectiveEpilogue
>;
using Gemm = cutlass::gemm::device::GemmUniversalAdapter<GemmKernel>;

// Force the device kernel symbol into the cubin without needing a host main.
auto* _anchor = &cutlass::device_kernel<GemmKernel>;


// ===== COMPILED SASS (sm_100a) =====

	.target	sm_100a

	.elftype	@"ET_EXEC"


//--------------------- .note.nv.tkinfo           --------------------------
	.section	.note.nv.tkinfo,"",@"SHT_NOTE"
	.sectionflags	@"SHF_NOTE_NV_TKINFO"
	.tkinfo
        /*0018*/ 	.word	0x00000002
        /*0030*/ 	.string	""
        /*0030*/ 	.string	"ptxas"
        /*0030*/ 	.string	"Cuda compilation tools, release 13.0, V13.0.88"
        /*0030*/ 	.string	"Build cuda_13.0.r13.0/compiler.36424714_0"
        /*0030*/ 	.string	"-arch sm_100a -m 64 "



//--------------------- .note.nv.cuinfo           --------------------------
	.section	.note.nv.cuinfo,"",@"SHT_NOTE"
	.sectionflags	@"SHF_NOTE_NV_CUINFO"
        /*0018*/ 	.short	0x0002
        /*001a*/ 	.short	0x0064
        /*001c*/ 	.short	0x0082
	.zero		2


//--------------------- .nv.info                  --------------------------
	.section	.nv.info,"",@"SHT_CUDA_INFO"
	.align	4


	//----- nvinfo : EIATTR_REGCOUNT
	.align		4
        /*0000*/ 	.byte	0x04, 0x2f
        /*0002*/ 	.short	(.L_19 - .L_18)
	.align		4
.L_18:
        /*0004*/ 	.word	index@(_ZN7cutlass13device_kernelINS_4gemm6kernel13GemmUniversalIN4cute5tupleIJiiiiEEENS1_10collective13CollectiveMmaINS1_35MainloopSm100TmaUmmaWarpSpecializedILi6ELi2ELi4ENS5_IJNS4_1CILi1EEESB_SB_EEEEENS5_IJNSA_ILi64EEENSA_ILi128EEENSA_ILi32EEEEEENS_12float_e5m2_tENS5_IJlSB_lEEESI_SJ_NS4_8TiledMMAINS4_8MMA_AtomIJNS4_10MMA_TraitsINS4_19SM100_MMA_F8F6F4_SSEJSI_SI_fSE_SF_NS4_17integral_constantINS4_4UMMA5MajorELSQ_0EEESR_NSO_INSP_7ScaleInELSS_0EEEST_EEEEEENS4_6LayoutISC_NS5_IJNSA_ILi0EEESX_SX_EEEEENS5_IJNS4_10UnderscoreES10_S10_EEEEENS4_13SM90_TMA_LOADENS4_14ComposedLayoutINS4_7SwizzleILi1ELi4ELi3EEENS4_18smem_ptr_flag_bitsILi8EEENSW_INS5_IJNSA_ILi8EEESG_EEENS5_IJSG_SB_EEEEEEEvNS4_8identityES13_S1D_vS1E_EENS_8epilogue10collective18CollectiveEpilogueINS1G_23Sm100TmaWarpSpecializedILi2ELi2ELi32ELb0ELb0EEEJSH_NS5_IJNSW_ISE_SB_EES1L_EEESI_SJ_SI_SJ_NS1G_6fusion15FusionCallbacksIS1K_NS1N_17LinearCombinationISI_fSI_fLNS_15FloatRoundStyleE2EEESH_S1M_JEEENS4_5SM1004TMEM4LOAD26SM100_TMEM_LOAD_16dp32b32xES13_NS14_INS15_ILi2ELi4ELi3EEES18_NSW_INS5_IJS19_SE_EEENS5_IJSE_SB_EEEEEEENS4_39AutoVectorizingCopyWithAssumedAlignmentILi128EEENS4_14SM90_TMA_STOREES21_S23_S23_EEEvvEEEEvNT_6ParamsE)
        /*0008*/ 	.word	0x00000080


	//----- nvinfo : EIATTR_FRAME_SIZE
	.align		4
.L_19:
        /*000c*/ 	.byte	0x04, 0x11
        /*000e*/ 	.short	(.L_21 - .L_20)
	.align		4
.L_20:
        /*0010*/ 	.word	index@($__internal_2_$__cuda_sm10x_tcgen05_guardrail_trap_unallocated_columns_being_dealloced)
        /*0014*/ 	.word	0x00000000


	//----- nvinfo : EIATTR_FRAME_SIZE
	.align		4
.L_21:
        /*0018*/ 	.byte	0x04, 0x11
        /*001a*/ 	.short	(.L_23 - .L_22)
	.align		4
.L_22:
        /*001c*/ 	.word	index@($__internal_1_$__cuda_sm10x_tcgen05_guardrail_trap_phase_invalid_during_alloc)
        /*0020*/ 	.word	0x00000000


	//----- nvinfo : EIATTR_FRAME_SIZE
	.align		4
.L_23:
        /*0024*/ 	.byte	0x04, 0x11
        /*0026*/ 	.short	(.L_25 - .L_24)
	.align		4
.L_24:
        /*0028*/ 	.word	index@($__internal_0_$__cuda_sm10x_tcgen05_guardrail_trap_col_being_dealloced_not_returned_by_alloc)
        /*002c*/ 	.word	0x00000000


	//----- nvinfo : EIATTR_FRAME_SIZE
	.align		4
.L_25:
        /*0030*/ 	.byte	0x04, 0x11
        /*0032*/ 	.short	(.L_27 - .L_26)
	.align		4
.L_26:
        /*0034*/ 	.word	index@(_ZN7cutlass13device_kernelINS_4gemm6kernel13GemmUniversalIN4cute5tupleIJiiiiEEENS1_10collective13CollectiveMmaINS1_35MainloopSm100TmaUmmaWarpSpecializedILi6ELi2ELi4ENS5_IJNS4_1CILi1EEESB_SB_EEEEENS5_IJNSA_ILi64EEENSA_ILi128EEENSA_ILi32EEEEEENS_12float_e5m2_tENS5_IJlSB_lEEESI_SJ_NS4_8TiledMMAINS4_8MMA_AtomIJNS4_10MMA_TraitsINS4_19SM100_MMA_F8F6F4_SSEJSI_SI_fSE_SF_NS4_17integral_constantINS4_4UMMA5MajorELSQ_0EEESR_NSO_INSP_7ScaleInELSS_0EEEST_EEEEEENS4_6LayoutISC_NS5_IJNSA_ILi0EEESX_SX_EEEEENS5_IJNS4_10UnderscoreES10_S10_EEEEENS4_13SM90_TMA_LOADENS4_14ComposedLayoutINS4_7SwizzleILi1ELi4ELi3EEENS4_18smem_ptr_flag_bitsILi8EEENSW_INS5_IJNSA_ILi8EEESG_EEENS5_IJSG_SB_EEEEEEEvNS4_8identityES13_S1D_vS1E_EENS_8epilogue10collective18CollectiveEpilogueINS1G_23Sm100TmaWarpSpecializedILi2ELi2ELi32ELb0ELb0EEEJSH_NS5_IJNSW_ISE_SB_EES1L_EEESI_SJ_SI_SJ_NS1G_6fusion15FusionCallbacksIS1K_NS1N_17LinearCombinationISI_fSI_fLNS_15FloatRoundStyleE2EEESH_S1M_JEEENS4_5SM1004TMEM4LOAD26SM100_TMEM_LOAD_16dp32b32xES13_NS14_INS15_ILi2ELi4ELi3EEES18_NSW_INS5_IJS19_SE_EEENS5_IJSE_SB_EEEEEEENS4_39AutoVectorizingCopyWithAssumedAlignmentILi128EEENS4_14SM90_TMA_STOREES21_S23_S23_EEEvvEEEEvNT_6ParamsE)
        /*0038*/ 	.word	0x00000000


	//----- nvinfo : EIATTR_MIN_STACK_SIZE
	.align		4
.L_27:
        /*003c*/ 	.byte	0x04, 0x12
        /*003e*/ 	.short	(.L_29 - .L_28)
	.align		4
.L_28:
        /*0040*/ 	.word	index@(_ZN7cutlass13device_kernelINS_4gemm6kernel13GemmUniversalIN4cute5tupleIJiiiiEEENS1_10collective13CollectiveMmaINS1_35MainloopSm100TmaUmmaWarpSpecializedILi6ELi2ELi4ENS5_IJNS4_1CILi1EEESB_SB_EEEEENS5_IJNSA_ILi64EEENSA_ILi128EEENSA_ILi32EEEEEENS_12float_e5m2_tENS5_IJlSB_lEEESI_SJ_NS4_8TiledMMAINS4_8MMA_AtomIJNS4_10MMA_TraitsINS4_19SM100_MMA_F8F6F4_SSEJSI_SI_fSE_SF_NS4_17integral_constantINS4_4UMMA5MajorELSQ_0EEESR_NSO_INSP_7ScaleInELSS_0EEEST_EEEEEENS4_6LayoutISC_NS5_IJNSA_ILi0EEESX_SX_EEEEENS5_IJNS4_10UnderscoreES10_S10_EEEEENS4_13SM90_TMA_LOADENS4_14ComposedLayoutINS4_7SwizzleILi1ELi4ELi3EEENS4_18smem_ptr_flag_bitsILi8EEENSW_INS5_IJNSA_ILi8EEESG_EEENS5_IJSG_SB_EEEEEEEvNS4_8identityES13_S1D_vS1E_EENS_8epilogue10collective18CollectiveEpilogueINS1G_23Sm100TmaWarpSpecializedILi2ELi2ELi32ELb0ELb0EEEJSH_NS5_IJNSW_ISE_SB_EES1L_EEESI_SJ_SI_SJ_NS1G_6fusion15FusionCallbacksIS1K_NS1N_17LinearCombinationISI_fSI_fLNS_15FloatRoundStyleE2EEESH_S1M_JEEENS4_5SM1004TMEM4LOAD26SM100_TMEM_LOAD_16dp32b32xES13_NS14_INS15_ILi2ELi4ELi3EEES18_NSW_INS5_IJS19_SE_EEENS5_IJSE_SB_EEEEEEENS4_39AutoVectorizingCopyWithAssumedAlignmentILi128EEENS4_14SM90_TMA_STOREES21_S23_S23_EEEvvEEEEvNT_6ParamsE)
        /*0044*/ 	.word	0x00000000
.L_29:


//--------------------- .nv.compat                --------------------------
	.section	.nv.compat,"",@"SHT_CUDA_COMPAT_INFO"
	.align	4
        /*0000*/ 	.byte	0x02, 0x09, 0x01, 0x00, 0x02, 0x02, 0x02, 0x00, 0x02, 0x05, 0x05, 0x00, 0x03, 0x07, 0x01, 0x01
        /*0010*/ 	.byte	0x02, 0x03, 0x01, 0x00, 0x02, 0x06, 0x01, 0x00, 0x04, 0x0b, 0x08, 0x00, 0x09, 0x00, 0x00, 0x00
        /*0020*/ 	.byte	0x00, 0x00, 0x00, 0x00


//--------------------- .nv.info._ZN7cutlass13device_kernelINS_4gemm6kernel13GemmUniversalIN4cute5tupleIJiiiiEEENS1_10collective13CollectiveMmaINS1_35MainloopSm100TmaUmmaWarpSpecializedILi6ELi2ELi4ENS5_IJNS4_1CILi1EEESB_SB_EEEEENS5_IJNSA_ILi64EEENSA_ILi128EEENSA_ILi32EEEEEENS_12float_e5m2_tENS5_IJlSB_lEEESI_SJ_NS4_8TiledMMAINS4_8MMA_AtomIJNS4_10MMA_TraitsINS4_19SM100_MMA_F8F6F4_SSEJSI_SI_fSE_SF_NS4_17integral_constantINS4_4UMMA5MajorELSQ_0EEESR_NSO_INSP_7ScaleInELSS_0EEEST_EEEEEENS4_6LayoutISC_NS5_IJNSA_ILi0EEESX_SX_EEEEENS5_IJNS4_10UnderscoreES10_S10_EEEEENS4_13SM90_TMA_LOADENS4_14ComposedLayoutINS4_7SwizzleILi1ELi4ELi3EEENS4_18smem_ptr_flag_bitsILi8EEENSW_INS5_IJNSA_ILi8EEESG_EEENS5_IJSG_SB_EEEEEEEvNS4_8identityES13_S1D_vS1E_EENS_8epilogue10collective18CollectiveEpilogueINS1G_23Sm100TmaWarpSpecializedILi2ELi2ELi32ELb0ELb0EEEJSH_NS5_IJNSW_ISE_SB_EES1L_EEESI_SJ_SI_SJ_NS1G_6fusion15FusionCallbacksIS1K_NS1N_17LinearCombinationISI_fSI_fLNS_15FloatRoundStyleE2EEESH_S1M_JEEENS4_5SM1004TMEM4LOAD26SM100_TMEM_LOAD_16dp32b32xES13_NS14_INS15_ILi2ELi4ELi3EEES18_NSW_INS5_IJS19_SE_EEENS5_IJSE_SB_EEEEEEENS4_39AutoVectorizingCopyWithAssumedAlignmentILi128EEENS4_14SM90_TMA_STOREES21_S23_S23_EEEvvEEEEvNT_6ParamsE --------------------------
	.section	.nv.info._ZN7cutlass13device_kernelINS_4gemm6kernel13GemmUniversalIN4cute5tupleIJiiiiEEENS1_10collective13CollectiveMmaINS1_35MainloopSm100TmaUmmaWarpSpecializedILi6ELi2ELi4ENS5_IJNS4_1CILi1EEESB_SB_EEEEENS5_IJNSA_ILi64EEENSA_ILi128EEENSA_ILi32EEEEEENS_12float_e5m2_tENS5_IJlSB_lEEESI_SJ_NS4_8TiledMMAINS4_8MMA_AtomIJNS4_10MMA_TraitsINS4_19SM100_MMA_F8F6F4_SSEJSI_SI_fSE_SF_NS4_17integral_constantINS4_4UMMA5MajorELSQ_0EEESR_NSO_INSP_7ScaleInELSS_0EEEST_EEEEEENS4_6LayoutISC_NS5_IJNSA_ILi0EEESX_SX_EEEEENS5_IJNS4_10UnderscoreES10_S10_EEEEENS4_13SM90_TMA_LOADENS4_14ComposedLayoutINS4_7SwizzleILi1ELi4ELi3EEENS4_18smem_ptr_flag_bitsILi8EEENSW_INS5_IJNSA_ILi8EEESG_EEENS5_IJSG_SB_EEEEEEEvNS4_8identityES13_S1D_vS1E_EENS_8epilogue10collective18CollectiveEpilogueINS1G_23Sm100TmaWarpSpecializedILi2ELi2ELi32ELb0ELb0EEEJSH_NS5_IJNSW_ISE_SB_EES1L_EEESI_SJ_SI_SJ_NS1G_6fusion15FusionCallbacksIS1K_NS1N_17LinearCombinationISI_fSI_fLNS_15FloatRoundStyleE2EEESH_S1M_JEEENS4_5SM1004TMEM4LOAD26SM100_TMEM_LOAD_16dp32b32xES13_NS14_INS15_ILi2ELi4ELi3EEES18_NSW_INS5_IJS19_SE_EEENS5_IJSE_SB_EEEEEEENS4_39AutoVectorizingCopyWithAssumedAlignmentILi128EEENS4_14SM90_TMA_STOREES21_S23_S23_EEEvvEEEEvNT_6ParamsE,"",@"SHT_CUDA_INFO"
	.sectionflags	@""
	.align	4


	//----- nvinfo : EIATTR_CUDA_API_VERSION
	.align		4
        /*0000*/ 	.byte	0x04, 0x37
        /*0002*/ 	.short	(.L_31 - .L_30)
.L_30:
        /*0004*/ 	.word	0x00000082


	//----- nvinfo : EIATTR_KPARAM_INFO
	.align		4
.L_31:
        /*0008*/ 	.byte	0x04, 0x17
        /*000a*/ 	.short	(.L_33 - .L_32)
.L_32:
        /*000c*/ 	.word	0x00000000
        /*0010*/ 	.short	0x0000
        /*0012*/ 	.short	0x0000
        /*0014*/ 	.byte	0x00, 0xf0, 0x01, 0x20


	//----- nvinfo : EIATTR_AT_ENTRY_FRAGMENTS
	.align		4
.L_33:
        /*0018*/ 	.byte	0x04, 0x4f
        /*001a*/ 	.short	(.L_35 - .L_34)


	//   ....[0]....
.L_34:
        /*001c*/ 	.word	0x00000006


	//----- nvinfo : EIATTR_RESERVED_SMEM_USED
	.align		4
.L_35:
        /*0020*/ 	.byte	0x01, 0x41
	.zero		2


	//----- nvinfo : EIATTR_SPARSE_MMA_MASK
	.align		4
        /*0024*/ 	.byte	0x03, 0x50
        /*0026*/ 	.short	0x0000


	//----- nvinfo : EIATTR_TCGEN05_1CTA_USED
	.align		4
        /*0028*/ 	.byte	0x01, 0x51
	.zero		2


	//----- nvinfo : EIATTR_MAXREG_COUNT
	.align		4
        /*002c*/ 	.byte	0x03, 0x1b
        /*002e*/ 	.short	0x00ff


	//----- nvinfo : EIATTR_NUM_BARRIERS
	.align		4
        /*0030*/ 	.byte	0x02, 0x4c
        /*0032*/ 	.byte	0x07
	.zero		1


	//----- nvinfo : EIATTR_EXTERNS
	.align		4
        /*0034*/ 	.byte	0x04, 0x0f
        /*0036*/ 	.short	(.L_37 - .L_36)


	//   ....[0]....
	.align		4
.L_36:
        /*0038*/ 	.word	index@(__assertfail)


	//----- nvinfo : EIATTR_MERCURY_ISA_VERSION
	.align		4
.L_37:
        /*003c*/ 	.byte	0x03, 0x5f
        /*003e*/ 	.short	0x0101


	//----- nvinfo : EIATTR_INT_WARP_WIDE_INSTR_OFFSETS
	.align		4
        /*0040*/ 	.byte	0x04, 0x31
        /*0042*/ 	.short	(.L_39 - .L_38)


	//   ....[0]....
.L_38:
        /*0044*/ 	.word	0x00001df0


	//   ....[1]....
        /*0048*/ 	.word	0x00003870


	//   ....[2]....
        /*004c*/ 	.word	0x00003890


	//   ....[3]....
        /*0050*/ 	.word	0x000038c0


	//   ....[4]....
        /*0054*/ 	.word	0x000041f0


	//   ....[5]....
        /*0058*/ 	.word	0x00004260


	//   ....[6]....
        /*005c*/ 	.word	0x00004440


	//   ....[7]....
        /*0060*/ 	.word	0x000045a0


	//----- nvinfo : EIATTR_COOP_GROUP_MASK_REGIDS
	.align		4
.L_39:
        /*0064*/ 	.byte	0x04, 0x29
        /*0066*/ 	.short	(.L_41 - .L_40)


	//   ....[0]....
.L_40:
        /*0068*/ 	.word	0xffffffff


	//   ....[1]....
        /*006c*/ 	.word	0xffffffff


	//   ....[2]....
        /*0070*/ 	.word	0xffffffff


	//   ....[3]....
        /*0074*/ 	.word	0xffffffff


	//   ....[4]....
        /*0078*/ 	.word	0xffffffff


	//   ....[5]....
        /*007c*/ 	.word	0xffffffff


	//   ....[6]....
        /*0080*/ 	.word	0xffffffff


	//   ....[7]....
        /*0084*/ 	.word	0xffffffff


	//   ....[8]....
        /*0088*/ 	.word	0xffffffff


	//   ....[9]....
        /*008c*/ 	.word	0xffffffff


	//   ....[10]....
        /*0090*/ 	.word	0xffffffff


	//   ....[11]....
        /*0094*/ 	.word	0xffffffff


	//   ....[12]....
        /*0098*/ 	.word	0xffffffff


	//----- nvinfo : EIATTR_COOP_GROUP_INSTR_OFFSETS
	.align		4
.L_41:
        /*009c*/ 	.byte	0x04, 0x28
        /*009e*/ 	.short	(.L_43 - .L_42)


	//   ....[0]....
.L_42:
        /*00a0*/ 	.word	0x00000090


	//   ....[1]....
        /*00a4*/ 	.word	0x000004d0


	//   ....[2]....
        /*00a8*/ 	.word	0x00000680


	//   ....[3]....
        /*00ac*/ 	.word	0x000007e0


	//   ....[4]....
        /*00b0*/ 	.word	0x000008e0


	//   ....[5]....
        /*00b4*/ 	.word	0x00000a50


	//   ....[6]....
        /*00b8*/ 	.word	0x00000bf0


	//   ....[7]....
        /*00bc*/ 	.word	0x00001cd0


	//   ....[8]....
        /*00c0*/ 	.word	0x00002bd0


	//   ....[9]....
        /*00c4*/ 	.word	0x00002de0


	//   ....[10]....
        /*00c8*/ 	.word	0x00002e10


	//   ....[11]....
        /*00cc*/ 	.word	0x00003750


	//   ....[12]....
        /*00d0*/ 	.word	0x00003980


	//----- nvinfo : EIATTR_VRC_CTA_INIT_COUNT
	.align		4
.L_43:
        /*00d4*/ 	.byte	0x02, 0x4a
        /*00d6*/ 	.byte	0x80
	.zero		1


	//----- nvinfo : EIATTR_SYSCALL_OFFSETS
	.align		4
        /*00d8*/ 	.byte	0x04, 0x46
        /*00da*/ 	.short	(.L_45 - .L_44)


	//   ....[0]....
.L_44:
        /*00dc*/ 	.word	0x00004fe0


	//   ....[1]....
        /*00e0*/ 	.word	0x00005120


	//   ....[2]....
        /*00e4*/ 	.word	0x00005920


	//   ....[3]....
        /*00e8*/ 	.word	0x000066b0


	//----- nvinfo : EIATTR_MBARRIER_INSTR_OFFSETS
	.align		4
.L_45:
        /*00ec*/ 	.byte	0x04, 0x39
        /*00ee*/ 	.short	(.L_47 - .L_46)


	//   ....[0]....
.L_46:
        /*00f0*/ 	.word	0x000005b0
        /*00f4*/ 	.word	0x000000ff
        /*00f8*/ 	.word	0x00000000
        /*00fc*/ 	.short	0x0100
        /*00fe*/ 	.byte	0x05
	.zero		1


	//   ....[1]....
        /*0100*/ 	.word	0x000005c0
        /*0104*/ 	.word	0x000000ff
        /*0108*/ 	.word	0x00000030
        /*010c*/ 	.short	0x0100
        /*010e*/ 	.byte	0x05
	.zero		1


	//   ....[2]....
        /*0110*/ 	.word	0x000005d0
        /*0114*/ 	.word	0x000000ff
        /*0118*/ 	.word	0x00000008
        /*011c*/ 	.short	0x0100
        /*011e*/ 	.byte	0x05
	.zero		1


	//   ....[3]....
        /*0120*/ 	.word	0x000005e0
        /*0124*/ 	.word	0x000000ff
        /*0128*/ 	.word	0x00000038
        /*012c*/ 	.short	0x0100
        /*012e*/ 	.byte	0x05
	.zero		1


	//   ....[4]....
        /*0130*/ 	.word	0x000005f0
        /*0134*/ 	.word	0x000000ff
        /*0138*/ 	.word	0x00000010
        /*013c*/ 	.short	0x0100
        /*013e*/ 	.byte	0x05
	.zero		1


	//   ....[5]....
        /*0140*/ 	.word	0x00000600
        /*0144*/ 	.word	0x000000ff
        /*0148*/ 	.word	0x00000040
        /*014c*/ 	.short	0x0100
        /*014e*/ 	.byte	0x05
	.zero		1


	//   ....[6]....
        /*0150*/ 	.word	0x00000610
        /*0154*/ 	.word	0x000000ff
        /*0158*/ 	.word	0x00000018
        /*015c*/ 	.short	0x0100
        /*015e*/ 	.byte	0x05
	.zero		1


	//   ....[7]....
        /*0160*/ 	.word	0x00000620
        /*0164*/ 	.word	0x000000ff
        /*0168*/ 	.word	0x00000048
        /*016c*/ 	.short	0x0100
        /*016e*/ 	.byte	0x05
	.zero		1


	//   ....[8]....
        /*0170*/ 	.word	0x00000630
        /*0174*/ 	.word	0x000000ff
        /*0178*/ 	.word	0x00000020
        /*017c*/ 	.short	0x0100
        /*017e*/ 	.byte	0x05
	.zero		1


	//   ....[9]....
        /*0180*/ 	.word	0x00000640
        /*0184*/ 	.word	0x000000ff
        /*0188*/ 	.word	0x00000050
        /*018c*/ 	.short	0x0100
        /*018e*/ 	.byte	0x05
	.zero		1


	//   ....[10]....
        /*0190*/ 	.word	0x00000650
        /*0194*/ 	.word	0x000000ff
        /*0198*/ 	.word	0x00000028
        /*019c*/ 	.short	0x0100
        /*019e*/ 	.byte	0x05
	.zero		1


	//   ....[11]....
        /*01a0*/ 	.word	0x00000660
        /*01a4*/ 	.word	0x000000ff
        /*01a8*/ 	.word	0x00000058
        /*01ac*/ 	.short	0x0100
        /*01ae*/ 	.byte	0x05
	.zero		1


	//   ....[12]....
        /*01b0*/ 	.word	0x00000790
        /*01b4*/ 	.word	0x000000ff
        /*01b8*/ 	.word	0x00000060
        /*01bc*/ 	.short	0x0100
        /*01be*/ 	.byte	0x07
	.zero		1


	//   ....[13]....
        /*01c0*/ 	.word	0x000007a0
        /*01c4*/ 	.word	0x000000ff
        /*01c8*/ 	.word	0x00000070
        /*01cc*/ 	.short	0x0100
        /*01ce*/ 	.byte	0x07
	.zero		1


	//   ....[14]....
        /*01d0*/ 	.word	0x000007b0
        /*01d4*/ 	.word	0x000000ff
        /*01d8*/ 	.word	0x00000068
        /*01dc*/ 	.short	0x0100
        /*01de*/ 	.byte	0x07
	.zero		1


	//   ....[15]....
        /*01e0*/ 	.word	0x000007c0
        /*01e4*/ 	.word	0x000000ff
        /*01e8*/ 	.word	0x00000078
        /*01ec*/ 	.short	0x0100
        /*01ee*/ 	.byte	0x07
	.zero		1


	//   ....[16]....
        /*01f0*/ 	.word	0x000008b0
        /*01f4*/ 	.word	0x000000ff
        /*01f8*/ 	.word	0x00000080
        /*01fc*/ 	.short	0x0100
        /*01fe*/ 	.byte	0x05
	.zero		1


	//   ....[17]....
        /*0200*/ 	.word	0x000008c0
        /*0204*/ 	.word	0x000000ff
        /*0208*/ 	.word	0x00000088
        /*020c*/ 	.short	0x0100
        /*020e*/ 	.byte	0x05
	.zero		1


	//   ....[18]....
        /*0210*/ 	.word	0x00000a00
        /*0214*/ 	.word	0x000000ff
        /*0218*/ 	.word	0x00000090
        /*021c*/ 	.short	0x0100
        /*021e*/ 	.byte	0x05
	.zero		1


	//   ....[19]....
        /*0220*/ 	.word	0x00000a10
        /*0224*/ 	.word	0x000000ff
        /*0228*/ 	.word	0x000000a0
        /*022c*/ 	.short	0x0100
        /*022e*/ 	.byte	0x05
	.zero		1


	//   ....[20]....
        /*0230*/ 	.word	0x00000a20
        /*0234*/ 	.word	0x000000ff
        /*0238*/ 	.word	0x00000098
        /*023c*/ 	.short	0x0100
        /*023e*/ 	.byte	0x05
	.zero		1


	//   ....[21]....
        /*0240*/ 	.word	0x00000a30
        /*0244*/ 	.word	0x000000ff
        /*0248*/ 	.word	0x000000a8
        /*024c*/ 	.short	0x0100
        /*024e*/ 	.byte	0x05
	.zero		1


	//   ....[22]....
        /*0250*/ 	.word	0x00000b60
        /*0254*/ 	.word	0x000000ff
        /*0258*/ 	.word	0x000000b0
        /*025c*/ 	.short	0x0100
        /*025e*/ 	.byte	0x07
	.zero		1


	//   ....[23]....
        /*0260*/ 	.word	0x00000b70
        /*0264*/ 	.word	0x000000ff
        /*0268*/ 	.word	0x000000d0
        /*026c*/ 	.short	0x0100
        /*026e*/ 	.byte	0x07
	.zero		1


	//   ....[24]....
        /*0270*/ 	.word	0x00000b80
        /*0274*/ 	.word	0x000000ff
        /*0278*/ 	.word	0x000000b8
        /*027c*/ 	.short	0x0100
        /*027e*/ 	.byte	0x07
	.zero		1


	//   ....[25]....
        /*0280*/ 	.word	0x00000b90
        /*0284*/ 	.word	0x000000ff
        /*0288*/ 	.word	0x000000d8
        /*028c*/ 	.short	0x0100
        /*028e*/ 	.byte	0x07
	.zero		1


	//   ....[26]....
        /*0290*/ 	.word	0x00000ba0
        /*0294*/ 	.word	0x000000ff
        /*0298*/ 	.word	0x000000c0
        /*029c*/ 	.short	0x0100
        /*029e*/ 	.byte	0x07
	.zero		1


	//   ....[27]....
        /*02a0*/ 	.word	0x00000bb0
        /*02a4*/ 	.word	0x000000ff
        /*02a8*/ 	.word	0x000000e0
        /*02ac*/ 	.short	0x0100
        /*02ae*/ 	.byte	0x07
	.zero		1


	//   ....[28]....
        /*02b0*/ 	.word	0x00000bc0
        /*02b4*/ 	.word	0x000000ff
        /*02b8*/ 	.word	0x000000c8
        /*02bc*/ 	.short	0x0100
        /*02be*/ 	.byte	0x07
	.zero		1


	//   ....[29]....
        /*02c0*/ 	.word	0x00000bd0
        /*02c4*/ 	.word	0x000000ff
        /*02c8*/ 	.word	0x000000e8
        /*02cc*/ 	.short	0x0100
        /*02ce*/ 	.byte	0x07
	.zero		1


	//   ....[30]....
        /*02d0*/ 	.word	0x00000cc0
        /*02d4*/ 	.word	0x000000ff
        /*02d8*/ 	.word	0x000000f0
        /*02dc*/ 	.short	0x0100
        /*02de*/ 	.byte	0x05
	.zero		1


	//   ....[31]....
        /*02e0*/ 	.word	0x00000cd0
        /*02e4*/ 	.word	0x000000ff
        /*02e8*/ 	.word	0x00000100
        /*02ec*/ 	.short	0x0100
        /*02ee*/ 	.byte	0x05
	.zero		1


	//   ....[32]....
        /*02f0*/ 	.word	0x00000ce0
        /*02f4*/ 	.word	0x000000ff
        /*02f8*/ 	.word	0x000000f8
        /*02fc*/ 	.short	0x0100
        /*02fe*/ 	.byte	0x05
	.zero		1


	//   ....[33]....
        /*0300*/ 	.word	0x00000cf0
        /*0304*/ 	.word	0x000000ff
        /*0308*/ 	.word	0x00000108
        /*030c*/ 	.short	0x0100
        /*030e*/ 	.byte	0x05
	.zero		1


	//   ....[34]....
        /*0310*/ 	.word	0x000015d0
        /*0314*/ 	.word	0x00000003
        /*0318*/ 	.word	0x00000100
        /*031c*/ 	.short	0x010a
        /*031e*/ 	.byte	0xff
	.zero		1


	//   ....[35]....
        /*0320*/ 	.word	0x00001600
        /*0324*/ 	.word	0x00000003
        /*0328*/ 	.word	0x000000f0
        /*032c*/ 	.short	0x0101
        /*032e*/ 	.byte	0xff
	.zero		1


	//   ....[36]....
        /*0330*/ 	.word	0x000016d0
        /*0334*/ 	.word	0x000000ff
        /*0338*/ 	.word	0x00000030
        /*033c*/ 	.short	0x010a
        /*033e*/ 	.byte	0x08
	.zero		1


	//   ....[37]....
        /*0340*/ 	.word	0x00001770
        /*0344*/ 	.word	0x000000ff
        /*0348*/ 	.word	0x00000030
        /*034c*/ 	.short	0x010a
        /*034e*/ 	.byte	0x21
	.zero		1


	//   ....[38]....
        /*0350*/ 	.word	0x000018c0
        /*0354*/ 	.word	0x000000ff
        /*0358*/ 	.word	0x00000030
        /*035c*/ 	.short	0x010a
        /*035e*/ 	.byte	0x08
	.zero		1


	//   ....[39]....
        /*0360*/ 	.word	0x000019d0
        /*0364*/ 	.word	0x000000ff
        /*0368*/ 	.word	0x00000088
        /*036c*/ 	.short	0x0101
        /*036e*/ 	.byte	0x04
	.zero		1


	//   ....[40]....
        /*0370*/ 	.word	0x000019f0
        /*0374*/ 	.word	0x000000ff
        /*0378*/ 	.word	0x00000030
        /*037c*/ 	.short	0x010a
        /*037e*/ 	.byte	0x08
	.zero		1


	//   ....[41]....
        /*0380*/ 	.word	0x00001a70
        /*0384*/ 	.word	0x000000ff
        /*0388*/ 	.word	0x00000030
        /*038c*/ 	.short	0x010a
        /*038e*/ 	.byte	0x11
	.zero		1


	//   ....[42]....
        /*0390*/ 	.word	0x00001bc0
        /*0394*/ 	.word	0x000000ff
        /*0398*/ 	.word	0x00000030
        /*039c*/ 	.short	0x010a
        /*039e*/ 	.byte	0x08
	.zero		1


	//   ....[43]....
        /*03a0*/ 	.word	0x00001d00
        /*03a4*/ 	.word	0x00000002
        /*03a8*/ 	.word	0x00000090
        /*03ac*/ 	.short	0x010a
        /*03ae*/ 	.byte	0xff
	.zero		1


	//   ....[44]....
        /*03b0*/ 	.word	0x00001dc0
        /*03b4*/ 	.word	0x00000002
        /*03b8*/ 	.word	0x00000000
        /*03bc*/ 	.short	0x0101
        /*03be*/ 	.byte	0xff
	.zero		1


	//   ....[45]....
        /*03c0*/ 	.word	0x00002320
        /*03c4*/ 	.word	0x000000ff
        /*03c8*/ 	.word	0x00000000
        /*03cc*/ 	.short	0x010a
        /*03ce*/ 	.byte	0x05
	.zero		1


	//   ....[46]....
        /*03d0*/ 	.word	0x000023b0
        /*03d4*/ 	.word	0x000000ff
        /*03d8*/ 	.word	0x00000000
        /*03dc*/ 	.short	0x010a
        /*03de*/ 	.byte	0x05
	.zero		1


	//   ....[47]....
        /*03e0*/ 	.word	0x00002440
        /*03e4*/ 	.word	0x000000ff
        /*03e8*/ 	.word	0x00000000
        /*03ec*/ 	.short	0x010a
        /*03ee*/ 	.byte	0x05
	.zero		1


	//   ....[48]....
        /*03f0*/ 	.word	0x000024d0
        /*03f4*/ 	.word	0x000000ff
        /*03f8*/ 	.word	0x00000000
        /*03fc*/ 	.short	0x010a
        /*03fe*/ 	.byte	0x05
	.zero		1


	//   ....[49]....
        /*0400*/ 	.word	0x00002560
        /*0404*/ 	.word	0x000000ff
        /*0408*/ 	.word	0x00000000
        /*040c*/ 	.short	0x010a
        /*040e*/ 	.byte	0x05
	.zero		1


	//   ....[50]....
        /*0410*/ 	.word	0x00002600
        /*0414*/ 	.word	0x00000000
        /*0418*/ 	.word	0x00000000
        /*041c*/ 	.short	0x010a
        /*041e*/ 	.byte	0xff
	.zero		1


	//   ....[51]....
        /*0420*/ 	.word	0x00002720
        /*0424*/ 	.word	0x00000000
        /*0428*/ 	.word	0x000000f0
        /*042c*/ 	.short	0x010a
        /*042e*/ 	.byte	0xff
	.zero		1


	//   ....[52]....
        /*0430*/ 	.word	0x00002780
        /*0434*/ 	.word	0x00000004
        /*0438*/ 	.word	0x00000000
        /*043c*/ 	.short	0x0101
        /*043e*/ 	.byte	0xff
	.zero		1


	//   ....[53]....
        /*0440*/ 	.word	0x000027a0
        /*0444*/ 	.word	0x000000ff
        /*0448*/ 	.word	0x000000a0
        /*044c*/ 	.short	0x010a
        /*044e*/ 	.byte	0x05
	.zero		1


	//   ....[54]....
        /*0450*/ 	.word	0x000028c0
        /*0454*/ 	.word	0x00000000
        /*0458*/ 	.word	0x00000090
        /*045c*/ 	.short	0x010a
        /*045e*/ 	.byte	0xff
	.zero		1


	//   ....[55]....
        /*0460*/ 	.word	0x000029d0
        /*0464*/ 	.word	0x00000000
        /*0468*/ 	.word	0x00000000
        /*046c*/ 	.short	0x0101
        /*046e*/ 	.byte	0xff
	.zero		1


	//   ....[56]....
        /*0470*/ 	.word	0x00002a60
        /*0474*/ 	.word	0x000000ff
        /*0478*/ 	.word	0x000000a0
        /*047c*/ 	.short	0x0106
        /*047e*/ 	.byte	0x05
	.zero		1


	//   ....[57]....
        /*0480*/ 	.word	0x00002a80
        /*0484*/ 	.word	0x000000ff
        /*0488*/ 	.word	0x000000a0
        /*048c*/ 	.short	0x010a
        /*048e*/ 	.byte	0x05
	.zero		1


	//   ....[58]....
        /*0490*/ 	.word	0x00002b10
        /*0494*/ 	.word	0x000000ff
        /*0498*/ 	.word	0x000000a0
        /*049c*/ 	.short	0x0106
        /*049e*/ 	.byte	0x04
	.zero		1


	//   ....[59]....
        /*04a0*/ 	.word	0x00002b50
        /*04a4*/ 	.word	0x00000000
        /*04a8*/ 	.word	0x000000a0
        /*04ac*/ 	.short	0x010a
        /*04ae*/ 	.byte	0xff
	.zero		1


	//   ....[60]....
        /*04b0*/ 	.word	0x00003030
        /*04b4*/ 	.word	0x00000000
        /*04b8*/ 	.word	0x00000090
        /*04bc*/ 	.short	0x010a
        /*04be*/ 	.byte	0xff
	.zero		1


	//   ....[61]....
        /*04c0*/ 	.word	0x00003130
        /*04c4*/ 	.word	0x00000003
        /*04c8*/ 	.word	0x00000000
        /*04cc*/ 	.short	0x0101
        /*04ce*/ 	.byte	0xff
	.zero		1


	//   ....[62]....
        /*04d0*/ 	.word	0x00003140
        /*04d4*/ 	.word	0x000000ff
        /*04d8*/ 	.word	0x00000000
        /*04dc*/ 	.short	0x010a
        /*04de*/ 	.byte	0x04
	.zero		1


	//   ....[63]....
        /*04e0*/ 	.word	0x00003160
        /*04e4*/ 	.word	0x000000ff
        /*04e8*/ 	.word	0x000000d0
        /*04ec*/ 	.short	0x010a
        /*04ee*/ 	.byte	0x09
	.zero		1


	//   ....[64]....
        /*04f0*/ 	.word	0x000032a0
        /*04f4*/ 	.word	0x000000ff
        /*04f8*/ 	.word	0x00000000
        /*04fc*/ 	.short	0x010a
        /*04fe*/ 	.byte	0x07
	.zero		1


	//   ....[65]....
        /*0500*/ 	.word	0x000033d0
        /*0504*/ 	.word	0x000000ff
        /*0508*/ 	.word	0x00000000
        /*050c*/ 	.short	0x010a
        /*050e*/ 	.byte	0x04
	.zero		1


	//   ....[66]....
        /*0510*/ 	.word	0x00003580
        /*0514*/ 	.word	0x000000ff
        /*0518*/ 	.word	0x00000000
        /*051c*/ 	.short	0x010a
        /*051e*/ 	.byte	0x05
	.zero		1


	//   ....[67]....
        /*0520*/ 	.word	0x00003610
        /*0524*/ 	.word	0x000000ff
        /*0528*/ 	.word	0x00000000
        /*052c*/ 	.short	0x010a
        /*052e*/ 	.byte	0x05
	.zero		1


	//   ....[68]....
        /*0530*/ 	.word	0x000036a0
        /*0534*/ 	.word	0x000000ff
        /*0538*/ 	.word	0x00000000
        /*053c*/ 	.short	0x010a
        /*053e*/ 	.byte	0x05
	.zero		1


	//   ....[69]....
        /*0540*/ 	.word	0x00003730
        /*0544*/ 	.word	0x000000ff
        /*0548*/ 	.word	0x00000000
        /*054c*/ 	.short	0x010a
        /*054e*/ 	.byte	0x07
	.zero		1


	//   ....[70]....
        /*0550*/ 	.word	0x00003b90
        /*0554*/ 	.word	0x00000000
        /*0558*/ 	.word	0x00000090
        /*055c*/ 	.short	0x010a
        /*055e*/ 	.byte	0xff
	.zero		1


	//   ....[71]....
        /*0560*/ 	.word	0x00003c50
        /*0564*/ 	.word	0x00000000
        /*0568*/ 	.word	0x00000000
        /*056c*/ 	.short	0x0101
        /*056e*/ 	.byte	0xff
	.zero		1


	//   ....[72]....
        /*0570*/ 	.word	0x00003f70
        /*0574*/ 	.word	0x000000ff
        /*0578*/ 	.word	0x00000088
        /*057c*/ 	.short	0x010a
        /*057e*/ 	.byte	0x07
	.zero		1


	//   ....[73]....
        /*0580*/ 	.word	0x00004160
        /*0584*/ 	.word	0x000000ff
        /*0588*/ 	.word	0x00000070
        /*058c*/ 	.short	0x010a
        /*058e*/ 	.byte	0x07
	.zero		1


	//   ....[74]....
        /*0590*/ 	.word	0x00004330
        /*0594*/ 	.word	0x000000ff
        /*0598*/ 	.word	0x00000060
        /*059c*/ 	.short	0x010b
        /*059e*/ 	.byte	0x07
	.zero		1


	//   ....[75]....
        /*05a0*/ 	.word	0x000043a0
        /*05a4*/ 	.word	0x000000ff
        /*05a8*/ 	.word	0x00000000
        /*05ac*/ 	.short	0x0101
        /*05ae*/ 	.byte	0x08
	.zero		1


	//   ....[76]....
        /*05b0*/ 	.word	0x000043d0
        /*05b4*/ 	.word	0x000000ff
        /*05b8*/ 	.word	0x00000078
        /*05bc*/ 	.short	0x010a
        /*05be*/ 	.byte	0x07
	.zero		1


	//   ....[77]....
        /*05c0*/ 	.word	0x000045e0
        /*05c4*/ 	.word	0x000000ff
        /*05c8*/ 	.word	0x00000068
        /*05cc*/ 	.short	0x010b
        /*05ce*/ 	.byte	0x07
	.zero		1


	//   ....[78]....
        /*05d0*/ 	.word	0x00004600
        /*05d4*/ 	.word	0x000000ff
        /*05d8*/ 	.word	0x00000000
        /*05dc*/ 	.short	0x0101
        /*05de*/ 	.byte	0x0d
	.zero		1


	//   ....[79]....
        /*05e0*/ 	.word	0x00004630
        /*05e4*/ 	.word	0x000000ff
        /*05e8*/ 	.word	0x00000070
        /*05ec*/ 	.short	0x010a
        /*05ee*/ 	.byte	0x07
	.zero		1


	//   ....[80]....
        /*05f0*/ 	.word	0x00004670
        /*05f4*/ 	.word	0x00000000
        /*05f8*/ 	.word	0x00000078
        /*05fc*/ 	.short	0x010a
        /*05fe*/ 	.byte	0xff
	.zero		1


	//   ....[81]....
        /*0600*/ 	.word	0x000049b0
        /*0604*/ 	.word	0x00000000
        /*0608*/ 	.word	0x00000090
        /*060c*/ 	.short	0x010a
        /*060e*/ 	.byte	0xff
	.zero		1


	//   ....[82]....
        /*0610*/ 	.word	0x00004ac0
        /*0614*/ 	.word	0x00000000
        /*0618*/ 	.word	0x00000000
        /*061c*/ 	.short	0x0101
        /*061e*/ 	.byte	0xff
	.zero		1


	//   ....[83]....
        /*0620*/ 	.word	0x00005510
        /*0624*/ 	.word	0x00000000
        /*0628*/ 	.word	0x00000060
        /*062c*/ 	.short	0x010a
        /*062e*/ 	.byte	0xff
	.zero		1


	//   ....[84]....
        /*0630*/ 	.word	0x00005580
        /*0634*/ 	.word	0x00000071
        /*0638*/ 	.word	0x000000b0
        /*063c*/ 	.short	0x010a
        /*063e*/ 	.byte	0xff
	.zero		1


	//   ....[85]....
        /*0640*/ 	.word	0x00005660
        /*0644*/ 	.word	0x00000000
        /*0648*/ 	.word	0x00000060
        /*064c*/ 	.short	0x010a
        /*064e*/ 	.byte	0xff
	.zero		1


	//   ....[86]....
        /*0650*/ 	.word	0x000057a0
        /*0654*/ 	.word	0x00000000
        /*0658*/ 	.word	0x00000000
        /*065c*/ 	.short	0x0101
        /*065e*/ 	.byte	0xff
	.zero		1


	//   ....[87]....
        /*0660*/ 	.word	0x00005800
        /*0664*/ 	.word	0x00000071
        /*0668*/ 	.word	0x000000b0
        /*066c*/ 	.short	0x010a
        /*066e*/ 	.byte	0xff
	.zero		1


	//   ....[88]....
        /*0670*/ 	.word	0x00006350
        /*0674*/ 	.word	0x00000020
        /*0678*/ 	.word	0x00000060
        /*067c*/ 	.short	0x010a
        /*067e*/ 	.byte	0xff
	.zero		1


	//   ....[89]....
        /*0680*/ 	.word	0x00006410
        /*0684*/ 	.word	0x00000020
        /*0688*/ 	.word	0x00000060
        /*068c*/ 	.short	0x010a
        /*068e*/ 	.byte	0xff
	.zero		1


	//   ....[90]....
        /*0690*/ 	.word	0x00006530
        /*0694*/ 	.word	0x00000003
        /*0698*/ 	.word	0x00000000
        /*069c*/ 	.short	0x0101
        /*069e*/ 	.byte	0xff
	.zero		1


	//   ....[91]....
        /*06a0*/ 	.word	0x00006970
        /*06a4*/ 	.word	0x000000ff
        /*06a8*/ 	.word	0x00000000
        /*06ac*/ 	.short	0x0101
        /*06ae*/ 	.byte	0x05
	.zero		1


	//   ....[92]....
        /*06b0*/ 	.word	0x000071b0
        /*06b4*/ 	.word	0x00000003
        /*06b8*/ 	.word	0x00000100
        /*06bc*/ 	.short	0x010a
        /*06be*/ 	.byte	0xff
	.zero		1


	//   ....[93]....
        /*06c0*/ 	.word	0x00007210
        /*06c4*/ 	.word	0x00000002
        /*06c8*/ 	.word	0x00000030
        /*06cc*/ 	.short	0x010a
        /*06ce*/ 	.byte	0xff
	.zero		1


	//   ....[94]....
        /*06d0*/ 	.word	0x00007270
        /*06d4*/ 	.word	0x00000002
        /*06d8*/ 	.word	0x00000030
        /*06dc*/ 	.short	0x010a
        /*06de*/ 	.byte	0xff
	.zero		1


	//   ....[95]....
        /*06e0*/ 	.word	0x000072c0
        /*06e4*/ 	.word	0x00000002
        /*06e8*/ 	.word	0x00000090
        /*06ec*/ 	.short	0x010a
        /*06ee*/ 	.byte	0xff
	.zero		1


	//   ....[96]....
        /*06f0*/ 	.word	0x00007320
        /*06f4*/ 	.word	0x00000000
        /*06f8*/ 	.word	0x00000000
        /*06fc*/ 	.short	0x010a
        /*06fe*/ 	.byte	0xff
	.zero		1


	//   ....[97]....
        /*0700*/ 	.word	0x00007380
        /*0704*/ 	.word	0x00000000
        /*0708*/ 	.word	0x00000000
        /*070c*/ 	.short	0x010a
        /*070e*/ 	.byte	0xff
	.zero		1


	//   ....[98]....
        /*0710*/ 	.word	0x000073e0
        /*0714*/ 	.word	0x00000000
        /*0718*/ 	.word	0x00000000
        /*071c*/ 	.short	0x010a
        /*071e*/ 	.byte	0xff
	.zero		1


	//   ....[99]....
        /*0720*/ 	.word	0x00007440
        /*0724*/ 	.word	0x00000000
        /*0728*/ 	.word	0x00000000
        /*072c*/ 	.short	0x010a
        /*072e*/ 	.byte	0xff
	.zero		1


	//   ....[100]....
        /*0730*/ 	.word	0x000074a0
        /*0734*/ 	.word	0x00000000
        /*0738*/ 	.word	0x00000000
        /*073c*/ 	.short	0x010a
        /*073e*/ 	.byte	0xff
	.zero		1


	//   ....[101]....
        /*0740*/ 	.word	0x000074f0
        /*0744*/ 	.word	0x00000000
        /*0748*/ 	.word	0x000000f0
        /*074c*/ 	.short	0x010a
        /*074e*/ 	.byte	0xff
	.zero		1


	//   ....[102]....
        /*0750*/ 	.word	0x00007550
        /*0754*/ 	.word	0x00000000
        /*0758*/ 	.word	0x000000a0
        /*075c*/ 	.short	0x010a
        /*075e*/ 	.byte	0xff
	.zero		1


	//   ....[103]....
        /*0760*/ 	.word	0x000075a0
        /*0764*/ 	.word	0x00000000
        /*0768*/ 	.word	0x00000090
        /*076c*/ 	.short	0x010a
        /*076e*/ 	.byte	0xff
	.zero		1


	//   ....[104]....
        /*0770*/ 	.word	0x00007600
        /*0774*/ 	.word	0x00000000
        /*0778*/ 	.word	0x000000a0
        /*077c*/ 	.short	0x010a
        /*077e*/ 	.byte	0xff
	.zero		1


	//   ....[105]....
        /*0780*/ 	.word	0x00007650
        /*0784*/ 	.word	0x00000000
        /*0788*/ 	.word	0x00000090
        /*078c*/ 	.short	0x010a
        /*078e*/ 	.byte	0xff
	.zero		1


	//   ....[106]....
        /*0790*/ 	.word	0x000076b0
        /*0794*/ 	.word	0x00000003
        /*0798*/ 	.word	0x000000d0
        /*079c*/ 	.short	0x010a
        /*079e*/ 	.byte	0xff
	.zero		1


	//   ....[107]....
        /*07a0*/ 	.word	0x00007710
        /*07a4*/ 	.word	0x00000000
        /*07a8*/ 	.word	0x00000000
        /*07ac*/ 	.short	0x010a
        /*07ae*/ 	.byte	0xff
	.zero		1


	//   ....[108]....
        /*07b0*/ 	.word	0x00007770
        /*07b4*/ 	.word	0x00000000
        /*07b8*/ 	.word	0x00000000
        /*07bc*/ 	.short	0x010a
        /*07be*/ 	.byte	0xff
	.zero		1


	//   ....[109]....
        /*07c0*/ 	.word	0x000077d0
        /*07c4*/ 	.word	0x00000000
        /*07c8*/ 	.word	0x00000000
        /*07cc*/ 	.short	0x010a
        /*07ce*/ 	.byte	0xff
	.zero		1


	//   ....[110]....
        /*07d0*/ 	.word	0x00007830
        /*07d4*/ 	.word	0x00000000
        /*07d8*/ 	.word	0x00000000
        /*07dc*/ 	.short	0x010a
        /*07de*/ 	.byte	0xff
	.zero		1


	//   ....[111]....
        /*07e0*/ 	.word	0x00007890
        /*07e4*/ 	.word	0x00000000
        /*07e8*/ 	.word	0x00000000
        /*07ec*/ 	.short	0x010a
        /*07ee*/ 	.byte	0xff
	.zero		1


	//   ....[112]....
        /*07f0*/ 	.word	0x000078e0
        /*07f4*/ 	.word	0x00000000
        /*07f8*/ 	.word	0x00000090
        /*07fc*/ 	.short	0x010a
        /*07fe*/ 	.byte	0xff
	.zero		1


	//   ....[113]....
        /*0800*/ 	.word	0x00007940
        /*0804*/ 	.word	0x00000000
        /*0808*/ 	.word	0x00000088
        /*080c*/ 	.short	0x010a
        /*080e*/ 	.byte	0xff
	.zero		1


	//   ....[114]....
        /*0810*/ 	.word	0x000079a0
        /*0814*/ 	.word	0x00000003
        /*0818*/ 	.word	0x00000070
        /*081c*/ 	.short	0x010a
        /*081e*/ 	.byte	0xff
	.zero		1


	//   ....[115]....
        /*0820*/ 	.word	0x00007a00
        /*0824*/ 	.word	0x00000003
        /*0828*/ 	.word	0x00000078
        /*082c*/ 	.short	0x010a
        /*082e*/ 	.byte	0xff
	.zero		1


	//   ....[116]....
        /*0830*/ 	.word	0x00007a60
        /*0834*/ 	.word	0x00000000
        /*0838*/ 	.word	0x00000070
        /*083c*/ 	.short	0x010a
        /*083e*/ 	.byte	0xff
	.zero		1


	//   ....[117]....
        /*0840*/ 	.word	0x00007ab0
        /*0844*/ 	.word	0x00000000
        /*0848*/ 	.word	0x00000090
        /*084c*/ 	.short	0x010a
        /*084e*/ 	.byte	0xff
	.zero		1


	//   ....[118]....
        /*0850*/ 	.word	0x00007b00
        /*0854*/ 	.word	0x00000000
        /*0858*/ 	.word	0x00000060
        /*085c*/ 	.short	0x010a
        /*085e*/ 	.byte	0xff
	.zero		1


	//   ....[119]....
        /*0860*/ 	.word	0x00007b50
        /*0864*/ 	.word	0x00000071
        /*0868*/ 	.word	0x000000b0
        /*086c*/ 	.short	0x010a
        /*086e*/ 	.byte	0xff
	.zero		1


	//   ....[120]....
        /*0870*/ 	.word	0x00007ba0
        /*0874*/ 	.word	0x00000020
        /*0878*/ 	.word	0x00000060
        /*087c*/ 	.short	0x010a
        /*087e*/ 	.byte	0xff
	.zero		1


	//----- nvinfo : EIATTR_NUM_MBARRIERS
	.align		4
.L_47:
        /*0880*/ 	.byte	0x03, 0x38
        /*0882*/ 	.short	0x0022


	//----- nvinfo : EIATTR_EXIT_INSTR_OFFSETS
	.align		4
        /*0884*/ 	.byte	0x04, 0x1c
        /*0886*/ 	.short	(.L_49 - .L_48)


	//   ....[0]....
.L_48:
        /*0888*/ 	.word	0x00002630


	//   ....[1]....
        /*088c*/ 	.word	0x00002b20


	//   ....[2]....
        /*0890*/ 	.word	0x00002b80


	//   ....[3]....
        /*0894*/ 	.word	0x00003990


	//   ....[4]....
        /*0898*/ 	.word	0x000046a0


	//   ....[5]....
        /*089c*/ 	.word	0x000046e0


	//   ....[6]....
        /*08a0*/ 	.word	0x000071a0


	//----- nvinfo : EIATTR_MAX_THREADS
	.align		4
.L_49:
        /*08a4*/ 	.byte	0x04, 0x05
        /*08a6*/ 	.short	(.L_51 - .L_50)
.L_50:
        /*08a8*/ 	.word	0x00000100
        /*08ac*/ 	.word	0x00000001
        /*08b0*/ 	.word	0x00000001


	//----- nvinfo : EIATTR_CRS_STACK_SIZE
	.align		4
.L_51:
        /*08b4*/ 	.byte	0x04, 0x1e
        /*08b6*/ 	.short	(.L_53 - .L_52)
.L_52:
        /*08b8*/ 	.word	0x00000000


	//----- nvinfo : EIATTR_CBANK_PARAM_SIZE
	.align		4
.L_53:
        /*08bc*/ 	.byte	0x03, 0x19
        /*08be*/ 	.short	0x0800


	//----- nvinfo : EIATTR_PARAM_CBANK
	.align		4
        /*08c0*/ 	.byte	0x04, 0x0a
        /*08c2*/ 	.short	(.L_55 - .L_54)
	.align		4
.L_54:
        /*08c4*/ 	.word	index@(.nv.constant0._ZN7cutlass13device_kernelINS_4gemm6kernel13GemmUniversalIN4cute5tupleIJiiiiEEENS1_10collective13CollectiveMmaINS1_35MainloopSm100TmaUmmaWarpSpecializedILi6ELi2ELi4ENS5_IJNS4_1CILi1EEESB_SB_EEEEENS5_IJNSA_ILi64EEENSA_ILi128EEENSA_ILi32EEEEEENS_12float_e5m2_tENS5_IJlSB_lEEESI_SJ_NS4_8TiledMMAINS4_8MMA_AtomIJNS4_10MMA_TraitsINS4_19SM100_MMA_F8F6F4_SSEJSI_SI_fSE_SF_NS4_17integral_constantINS4_4UMMA5MajorELSQ_0EEESR_NSO_INSP_7ScaleInELSS_0EEEST_EEEEEENS4_6LayoutISC_NS5_IJNSA_ILi0EEESX_SX_EEEEENS5_IJNS4_10UnderscoreES10_S10_EEEEENS4_13SM90_TMA_LOADENS4_14ComposedLayoutINS4_7SwizzleILi1ELi4ELi3EEENS4_18smem_ptr_flag_bitsILi8EEENSW_INS5_IJNSA_ILi8EEESG_EEENS5_IJSG_SB_EEEEEEEvNS4_8identityES13_S1D_vS1E_EENS_8epilogue10collective18CollectiveEpilogueINS1G_23Sm100TmaWarpSpecializedILi2ELi2ELi32ELb0ELb0EEEJSH_NS5_IJNSW_ISE_SB_EES1L_EEESI_SJ_SI_SJ_NS1G_6fusion15FusionCallbacksIS1K_NS1N_17LinearCombinationISI_fSI_fLNS_15FloatRoundStyleE2EEESH_S1M_JEEENS4_5SM1004TMEM4LOAD26SM100_TMEM_LOAD_16dp32b32xES13_NS14_INS15_ILi2ELi4ELi3EEES18_NSW_INS5_IJS19_SE_EEENS5_IJSE_SB_EEEEEEENS4_39AutoVectorizingCopyWithAssumedAlignmentILi128EEENS4_14SM90_TMA_STOREES21_S23_S23_EEEvvEEEEvNT_6ParamsE)
        /*08c8*/ 	.short	0x0380
        /*08ca*/ 	.short	0x0800


	//----- nvinfo : EIATTR_SW_WAR
	.align		4
.L_55:
        /*08cc*/ 	.byte	0x04, 0x36
        /*08ce*/ 	.short	(.L_57 - .L_56)
.L_56:
        /*08d0*/ 	.word	0x00000008
.L_57:


//--------------------- .nv.callgraph             --------------------------
	.section	.nv.callgraph,"",@"SHT_CUDA_CALLGRAPH"
	.align	4
	.sectionentsize	8
	.align		4
        /*0000*/ 	.word	0x00000000
	.align		4
        /*0004*/ 	.word	0xffffffff
	.align		4
        /*0008*/ 	.word	index@(_ZN7cutlass13device_kernelINS_4gemm6kernel13GemmUniversalIN4cute5tupleIJiiiiEEENS1_10collective13CollectiveMmaINS1_35MainloopSm100TmaUmmaWarpSpecializedILi6ELi2ELi4ENS5_IJNS4_1CILi1EEESB_SB_EEEEENS5_IJNSA_ILi64EEENSA_ILi128EEENSA_ILi32EEEEEENS_12float_e5m2_tENS5_IJlSB_lEEESI_SJ_NS4_8TiledMMAINS4_8MMA_AtomIJNS4_10MMA_TraitsINS4_19SM100_MMA_F8F6F4_SSEJSI_SI_fSE_SF_NS4_17integral_constantINS4_4UMMA5MajorELSQ_0EEESR_NSO_INSP_7ScaleInELSS_0EEEST_EEEEEENS4_6LayoutISC_NS5_IJNSA_ILi0EEESX_SX_EEEEENS5_IJNS4_10UnderscoreES10_S10_EEEEENS4_13SM90_TMA_LOADENS4_14ComposedLayoutINS4_7SwizzleILi1ELi4ELi3EEENS4_18smem_ptr_flag_bitsILi8EEENSW_INS5_IJNSA_ILi8EEESG_EEENS5_IJSG_SB_EEEEEEEvNS4_8identityES13_S1D_vS1E_EENS_8epilogue10collective18CollectiveEpilogueINS1G_23Sm100TmaWarpSpecializedILi2ELi2ELi32ELb0ELb0EEEJSH_NS5_IJNSW_ISE_SB_EES1L_EEESI_SJ_SI_SJ_NS1G_6fusion15FusionCallbacksIS1K_NS1N_17LinearCombinationISI_fSI_fLNS_15FloatRoundStyleE2EEESH_S1M_JEEENS4_5SM1004TMEM4LOAD26SM100_TMEM_LOAD_16dp32b32xES13_NS14_INS15_ILi2ELi4ELi3EEES18_NSW_INS5_IJS19_SE_EEENS5_IJSE_SB_EEEEEEENS4_39AutoVectorizingCopyWithAssumedAlignmentILi128EEENS4_14SM90_TMA_STOREES21_S23_S23_EEEvvEEEEvNT_6ParamsE)
	.align		4
        /*000c*/ 	.word	index@(__assertfail)
	.align		4
        /*0010*/ 	.word	0x00000000
	.align		4
        /*0014*/ 	.word	0xfffffffe
	.align		4
        /*0018*/ 	.word	0x00000000
	.align		4
        /*001c*/ 	.word	0xfffffffd
	.align		4
        /*0020*/ 	.word	0x00000000
	.align		4
        /*0024*/ 	.word	0xfffffffc


//--------------------- .nv.constant4             --------------------------
	.section	.nv.constant4,"a",@progbits
	.align	8
	.align		8
.nv.constant4:
        /*0000*/ 	.dword	__assertfail
	.align		8
        /*0008*/ 	.dword	__unnamed_1
	.align		8
        /*0010*/ 	.dword	__unnamed_2
	.align		8
        /*0018*/ 	.dword	_ZN40_INTERNAL_df9ce771_4_k_cu_4d70e55d_249604cuda3std3__45__cpo5beginE
	.align		8
        /*0020*/ 	.dword	_ZN40_INTERNAL_df9ce771_4_k_cu_4d70e55d_249604cuda3std3__45__cpo3endE
	.align		8
        /*0028*/ 	.dword	_ZN40_INTERNAL_df9ce771_4_k_cu_4d70e55d_249604cuda3std3__45__cpo6cbeginE
	.align		8
        /*0030*/ 	.dword	_ZN40_INTERNAL_df9ce771_4_k_cu_4d70e55d_249604cuda3std3__45__cpo4cendE
	.align		8
        /*0038*/ 	.dword	_ZN40_INTERNAL_df9ce771_4_k_cu_4d70e55d_249604cuda3std3__442_GLOBAL__N__df9ce771_4_k_cu_4d70e55d_249606ignoreE
	.align		8
        /*0040*/ 	.dword	_ZN40_INTERNAL_df9ce771_4_k_cu_4d70e55d_249604cuda3std3__419piecewise_constructE
	.align		8
        /*0048*/ 	.dword	_ZN40_INTERNAL_df9ce771_4_k_cu_4d70e55d_249604cuda3std3__48in_placeE
	.align		8
        /*0050*/ 	.dword	_ZN40_INTERNAL_df9ce771_4_k_cu_4d70e55d_249604cuda3std6ranges3__45__cpo4swapE
	.align		8
        /*0058*/ 	.dword	_ZN40_INTERNAL_df9ce771_4_k_cu_4d70e55d_249604cuda3std6ranges3__45__cpo9iter_moveE
	.align		8
        /*0060*/ 	.dword	_ZN40_INTERNAL_df9ce771_4_k_cu_4d70e55d_249604cute7productE
	.align		8
        /*0068*/ 	.dword	_ZN40_INTERNAL_df9ce771_4_k_cu_4d70e55d_249604cute1_E
	.align		8
        /*0070*/ 	.dword	$str$25
	.align		8
        /*0078*/ 	.dword	$str$26
	.align		8
        /*0080*/ 	.dword	$str$27
	.align		8
        /*0088*/ 	.dword	$str$28


//--------------------- .text._ZN7cutlass13device_kernelINS_4gemm6kernel13GemmUniversalIN4cute5tupleIJiiiiEEENS1_10collective13CollectiveMmaINS1_35MainloopSm100TmaUmmaWarpSpecializedILi6ELi2ELi4ENS5_IJNS4_1CILi1EEESB_SB_EEEEENS5_IJNSA_ILi64EEENSA_ILi128EEENSA_ILi32EEEEEENS_12float_e5m2_tENS5_IJlSB_lEEESI_SJ_NS4_8TiledMMAINS4_8MMA_AtomIJNS4_10MMA_TraitsINS4_19SM100_MMA_F8F6F4_SSEJSI_SI_fSE_SF_NS4_17integral_constantINS4_4UMMA5MajorELSQ_0EEESR_NSO_INSP_7ScaleInELSS_0EEEST_EEEEEENS4_6LayoutISC_NS5_IJNSA_ILi0EEESX_SX_EEEEENS5_IJNS4_10UnderscoreES10_S10_EEEEENS4_13SM90_TMA_LOADENS4_14ComposedLayoutINS4_7SwizzleILi1ELi4ELi3EEENS4_18smem_ptr_flag_bitsILi8EEENSW_INS5_IJNSA_ILi8EEESG_EEENS5_IJSG_SB_EEEEEEEvNS4_8identityES13_S1D_vS1E_EENS_8epilogue10collective18CollectiveEpilogueINS1G_23Sm100TmaWarpSpecializedILi2ELi2ELi32ELb0ELb0EEEJSH_NS5_IJNSW_ISE_SB_EES1L_EEESI_SJ_SI_SJ_NS1G_6fusion15FusionCallbacksIS1K_NS1N_17LinearCombinationISI_fSI_fLNS_15FloatRoundStyleE2EEESH_S1M_JEEENS4_5SM1004TMEM4LOAD26SM100_TMEM_LOAD_16dp32b32xES13_NS14_INS15_ILi2ELi4ELi3EEES18_NSW_INS5_IJS19_SE_EEENS5_IJSE_SB_EEEEEEENS4_39AutoVectorizingCopyWithAssumedAlignmentILi128EEENS4_14SM90_TMA_STOREES21_S23_S23_EEEvvEEEEvNT_6ParamsE --------------------------
	.section	.text._ZN7cutlass13device_kernelINS_4gemm6kernel13GemmUniversalIN4cute5tupleIJiiiiEEENS1_10collective13CollectiveMmaINS1_35MainloopSm100TmaUmmaWarpSpecializedILi6ELi2ELi4ENS5_IJNS4_1CILi1EEESB_SB_EEEEENS5_IJNSA_ILi64EEENSA_ILi128EEENSA_ILi32EEEEEENS_12float_e5m2_tENS5_IJlSB_lEEESI_SJ_NS4_8TiledMMAINS4_8MMA_AtomIJNS4_10MMA_TraitsINS4_19SM100_MMA_F8F6F4_SSEJSI_SI_fSE_SF_NS4_17integral_constantINS4_4UMMA5MajorELSQ_0EEESR_NSO_INSP_7ScaleInELSS_0EEEST_EEEEEENS4_6LayoutISC_NS5_IJNSA_ILi0EEESX_SX_EEEEENS5_IJNS4_10UnderscoreES10_S10_EEEEENS4_13SM90_TMA_LOADENS4_14ComposedLayoutINS4_7SwizzleILi1ELi4ELi3EEENS4_18smem_ptr_flag_bitsILi8EEENSW_INS5_IJNSA_ILi8EEESG_EEENS5_IJSG_SB_EEEEEEEvNS4_8identityES13_S1D_vS1E_EENS_8epilogue10collective18CollectiveEpilogueINS1G_23Sm100TmaWarpSpecializedILi2ELi2ELi32ELb0ELb0EEEJSH_NS5_IJNSW_ISE_SB_EES1L_EEESI_SJ_SI_SJ_NS1G_6fusion15FusionCallbacksIS1K_NS1N_17LinearCombinationISI_fSI_fLNS_15FloatRoundStyleE2EEESH_S1M_JEEENS4_5SM1004TMEM4LOAD26SM100_TMEM_LOAD_16dp32b32xES13_NS14_INS15_ILi2ELi4ELi3EEES18_NSW_INS5_IJS19_SE_EEENS5_IJSE_SB_EEEEEEENS4_39AutoVectorizingCopyWithAssumedAlignmentILi128EEENS4_14SM90_TMA_STOREES21_S23_S23_EEEvvEEEEvNT_6ParamsE,"ax",@progbits
	.align	128
.text._ZN7cutlass13device_kernelINS_4gemm6kernel13GemmUniversalIN4cute5tupleIJiiiiEEENS1_10collective13CollectiveMmaINS1_35MainloopSm100TmaUmmaWarpSpecializedILi6ELi2ELi4ENS5_IJNS4_1CILi1EEESB_SB_EEEEENS5_IJNSA_ILi64EEENSA_ILi128EEENSA_ILi32EEEEEENS_12float_e5m2_tENS5_IJlSB_lEEESI_SJ_NS4_8TiledMMAINS4_8MMA_AtomIJNS4_10MMA_TraitsINS4_19SM100_MMA_F8F6F4_SSEJSI_SI_fSE_SF_NS4_17integral_constantINS4_4UMMA5MajorELSQ_0EEESR_NSO_INSP_7ScaleInELSS_0EEEST_EEEEEENS4_6LayoutISC_NS5_IJNSA_ILi0EEESX_SX_EEEEENS5_IJNS4_10UnderscoreES10_S10_EEEEENS4_13SM90_TMA_LOADENS4_14ComposedLayoutINS4_7SwizzleILi1ELi4ELi3EEENS4_18smem_ptr_flag_bitsILi8EEENSW_INS5_IJNSA_ILi8EEESG_EEENS5_IJSG_SB_EEEEEEEvNS4_8identityES13_S1D_vS1E_EENS_8epilogue10collective18CollectiveEpilogueINS1G_23Sm100TmaWarpSpecializedILi2ELi2ELi32ELb0ELb0EEEJSH_NS5_IJNSW_ISE_SB_EES1L_EEESI_SJ_SI_SJ_NS1G_6fusion15FusionCallbacksIS1K_NS1N_17LinearCombinationISI_fSI_fLNS_15FloatRoundStyleE2EEESH_S1M_JEEENS4_5SM1004TMEM4LOAD26SM100_TMEM_LOAD_16dp32b32xES13_NS14_INS15_ILi2ELi4ELi3EEES18_NSW_INS5_IJS19_SE_EEENS5_IJSE_SB_EEEEEEENS4_39AutoVectorizingCopyWithAssumedAlignmentILi128EEENS4_14SM90_TMA_STOREES21_S23_S23_EEEvvEEEEvNT_6ParamsE:
        .type           _ZN7cutlass13device_kernelINS_4gemm6kernel13GemmUniversalIN4cute5tupleIJiiiiEEENS1_10collective13CollectiveMmaINS1_35MainloopSm100TmaUmmaWarpSpecializedILi6ELi2ELi4ENS5_IJNS4_1CILi1EEESB_SB_EEEEENS5_IJNSA_ILi64EEENSA_ILi128EEENSA_ILi32EEEEEENS_12float_e5m2_tENS5_IJlSB_lEEESI_SJ_NS4_8TiledMMAINS4_8MMA_AtomIJNS4_10MMA_TraitsINS4_19SM100_MMA_F8F6F4_SSEJSI_SI_fSE_SF_NS4_17integral_constantINS4_4UMMA5MajorELSQ_0EEESR_NSO_INSP_7ScaleInELSS_0EEEST_EEEEEENS4_6LayoutISC_NS5_IJNSA_ILi0EEESX_SX_EEEEENS5_IJNS4_10UnderscoreES10_S10_EEEEENS4_13SM90_TMA_LOADENS4_14ComposedLayoutINS4_7SwizzleILi1ELi4ELi3EEENS4_18smem_ptr_flag_bitsILi8EEENSW_INS5_IJNSA_ILi8EEESG_EEENS5_IJSG_SB_EEEEEEEvNS4_8identityES13_S1D_vS1E_EENS_8epilogue10collective18CollectiveEpilogueINS1G_23Sm100TmaWarpSpecializedILi2ELi2ELi32ELb0ELb0EEEJSH_NS5_IJNSW_ISE_SB_EES1L_EEESI_SJ_SI_SJ_NS1G_6fusion15FusionCallbacksIS1K_NS1N_17LinearCombinationISI_fSI_fLNS_15FloatRoundStyleE2EEESH_S1M_JEEENS4_5SM1004TMEM4LOAD26SM100_TMEM_LOAD_16dp32b32xES13_NS14_INS15_ILi2ELi4ELi3EEES18_NSW_INS5_IJS19_SE_EEENS5_IJSE_SB_EEEEEEENS4_39AutoVectorizingCopyWithAssumedAlignmentILi128EEENS4_14SM90_TMA_STOREES21_S23_S23_EEEvvEEEEvNT_6ParamsE,@function
        .size           _ZN7cutlass13device_kernelINS_4gemm6kernel13GemmUniversalIN4cute5tupleIJiiiiEEENS1_10collective13CollectiveMmaINS1_35MainloopSm100TmaUmmaWarpSpecializedILi6ELi2ELi4ENS5_IJNS4_1CILi1EEESB_SB_EEEEENS5_IJNSA_ILi64EEENSA_ILi128EEENSA_ILi32EEEEEENS_12float_e5m2_tENS5_IJlSB_lEEESI_SJ_NS4_8TiledMMAINS4_8MMA_AtomIJNS4_10MMA_TraitsINS4_19SM100_MMA_F8F6F4_SSEJSI_SI_fSE_SF_NS4_17integral_constantINS4_4UMMA5MajorELSQ_0EEESR_NSO_INSP_7ScaleInELSS_0EEEST_EEEEEENS4_6LayoutISC_NS5_IJNSA_ILi0EEESX_SX_EEEEENS5_IJNS4_10UnderscoreES10_S10_EEEEENS4_13SM90_TMA_LOADENS4_14ComposedLayoutINS4_7SwizzleILi1ELi4ELi3EEENS4_18smem_ptr_flag_bitsILi8EEENSW_INS5_IJNSA_ILi8EEESG_EEENS5_IJSG_SB_EEEEEEEvNS4_8identityES13_S1D_vS1E_EENS_8epilogue10collective18CollectiveEpilogueINS1G_23Sm100TmaWarpSpecializedILi2ELi2ELi32ELb0ELb0EEEJSH_NS5_IJNSW_ISE_SB_EES1L_EEESI_SJ_SI_SJ_NS1G_6fusion15FusionCallbacksIS1K_NS1N_17LinearCombinationISI_fSI_fLNS_15FloatRoundStyleE2EEESH_S1M_JEEENS4_5SM1004TMEM4LOAD26SM100_TMEM_LOAD_16dp32b32xES13_NS14_INS15_ILi2ELi4ELi3EEES18_NSW_INS5_IJS19_SE_EEENS5_IJSE_SB_EEEEEEENS4_39AutoVectorizingCopyWithAssumedAlignmentILi128EEENS4_14SM90_TMA_STOREES21_S23_S23_EEEvvEEEEvNT_6ParamsE,(.L_x_148 - _ZN7cutlass13device_kernelINS_4gemm6kernel13GemmUniversalIN4cute5tupleIJiiiiEEENS1_10collective13CollectiveMmaINS1_35MainloopSm100TmaUmmaWarpSpecializedILi6ELi2ELi4ENS5_IJNS4_1CILi1EEESB_SB_EEEEENS5_IJNSA_ILi64EEENSA_ILi128EEENSA_ILi32EEEEEENS_12float_e5m2_tENS5_IJlSB_lEEESI_SJ_NS4_8TiledMMAINS4_8MMA_AtomIJNS4_10MMA_TraitsINS4_19SM100_MMA_F8F6F4_SSEJSI_SI_fSE_SF_NS4_17integral_constantINS4_4UMMA5MajorELSQ_0EEESR_NSO_INSP_7ScaleInELSS_0EEEST_EEEEEENS4_6LayoutISC_NS5_IJNSA_ILi0EEESX_SX_EEEEENS5_IJNS4_10UnderscoreES10_S10_EEEEENS4_13SM90_TMA_LOADENS4_14ComposedLayoutINS4_7SwizzleILi1ELi4ELi3EEENS4_18smem_ptr_flag_bitsILi8EEENSW_INS5_IJNSA_ILi8EEESG_EEENS5_IJSG_SB_EEEEEEEvNS4_8identityES13_S1D_vS1E_EENS_8epilogue10collective18CollectiveEpilogueINS1G_23Sm100TmaWarpSpecializedILi2ELi2ELi32ELb0ELb0EEEJSH_NS5_IJNSW_ISE_SB_EES1L_EEESI_SJ_SI_SJ_NS1G_6fusion15FusionCallbacksIS1K_NS1N_17LinearCombinationISI_fSI_fLNS_15FloatRoundStyleE2EEESH_S1M_JEEENS4_5SM1004TMEM4LOAD26SM100_TMEM_LOAD_16dp32b32xES13_NS14_INS15_ILi2ELi4ELi3EEES18_NSW_INS5_IJS19_SE_EEENS5_IJSE_SB_EEEEEEENS4_39AutoVectorizingCopyWithAssumedAlignmentILi128EEENS4_14SM90_TMA_STOREES21_S23_S23_EEEvvEEEEvNT_6ParamsE)
        .other          _ZN7cutlass13device_kernelINS_4gemm6kernel13GemmUniversalIN4cute5tupleIJiiiiEEENS1_10collective13CollectiveMmaINS1_35MainloopSm100TmaUmmaWarpSpecializedILi6ELi2ELi4ENS5_IJNS4_1CILi1EEESB_SB_EEEEENS5_IJNSA_ILi64EEENSA_ILi128EEENSA_ILi32EEEEEENS_12float_e5m2_tENS5_IJlSB_lEEESI_SJ_NS4_8TiledMMAINS4_8MMA_AtomIJNS4_10MMA_TraitsINS4_19SM100_MMA_F8F6F4_SSEJSI_SI_fSE_SF_NS4_17integral_constantINS4_4UMMA5MajorELSQ_0EEESR_NSO_INSP_7ScaleInELSS_0EEEST_EEEEEENS4_6LayoutISC_NS5_IJNSA_ILi0EEESX_SX_EEEEENS5_IJNS4_10UnderscoreES10_S10_EEEEENS4_13SM90_TMA_LOADENS4_14ComposedLayoutINS4_7SwizzleILi1ELi4ELi3EEENS4_18smem_ptr_flag_bitsILi8EEENSW_INS5_IJNSA_ILi8EEESG_EEENS5_IJSG_SB_EEEEEEEvNS4_8identityES13_S1D_vS1E_EENS_8epilogue10collective18CollectiveEpilogueINS1G_23Sm100TmaWarpSpecializedILi2ELi2ELi32ELb0ELb0EEEJSH_NS5_IJNSW_ISE_SB_EES1L_EEESI_SJ_SI_SJ_NS1G_6fusion15FusionCallbacksIS1K_NS1N_17LinearCombinationISI_fSI_fLNS_15FloatRoundStyleE2EEESH_S1M_JEEENS4_5SM1004TMEM4LOAD26SM100_TMEM_LOAD_16dp32b32xES13_NS14_INS15_ILi2ELi4ELi3EEES18_NSW_INS5_IJS19_SE_EEENS5_IJSE_SB_EEEEEEENS4_39AutoVectorizingCopyWithAssumedAlignmentILi128EEENS4_14SM90_TMA_STOREES21_S23_S23_EEEvvEEEEvNT_6ParamsE,@"STO_CUDA_ENTRY STV_DEFAULT"
_ZN7cutlass13device_kernelINS_4gemm6kernel13GemmUniversalIN4cute5tupleIJiiiiEEENS1_10collective13CollectiveMmaINS1_35MainloopSm100TmaUmmaWarpSpecializedILi6ELi2ELi4ENS5_IJNS4_1CILi1EEESB_SB_EEEEENS5_IJNSA_ILi64EEENSA_ILi128EEENSA_ILi32EEEEEENS_12float_e5m2_tENS5_IJlSB_lEEESI_SJ_NS4_8TiledMMAINS4_8MMA_AtomIJNS4_10MMA_TraitsINS4_19SM100_MMA_F8F6F4_SSEJSI_SI_fSE_SF_NS4_17integral_constantINS4_4UMMA5MajorELSQ_0EEESR_NSO_INSP_7ScaleInELSS_0EEEST_EEEEEENS4_6LayoutISC_NS5_IJNSA_ILi0EEESX_SX_EEEEENS5_IJNS4_10UnderscoreES10_S10_EEEEENS4_13SM90_TMA_LOADENS4_14ComposedLayoutINS4_7SwizzleILi1ELi4ELi3EEENS4_18smem_ptr_flag_bitsILi8EEENSW_INS5_IJNSA_ILi8EEESG_EEENS5_IJSG_SB_EEEEEEEvNS4_8identityES13_S1D_vS1E_EENS_8epilogue10collective18CollectiveEpilogueINS1G_23Sm100TmaWarpSpecializedILi2ELi2ELi32ELb0ELb0EEEJSH_NS5_IJNSW_ISE_SB_EES1L_EEESI_SJ_SI_SJ_NS1G_6fusion15FusionCallbacksIS1K_NS1N_17LinearCombinationISI_fSI_fLNS_15FloatRoundStyleE2EEESH_S1M_JEEENS4_5SM1004TMEM4LOAD26SM100_TMEM_LOAD_16dp32b32xES13_NS14_INS15_ILi2ELi4ELi3EEES18_NSW_INS5_IJS19_SE_EEENS5_IJSE_SB_EEEEEEENS4_39AutoVectorizingCopyWithAssumedAlignmentILi128EEENS4_14SM90_TMA_STOREES21_S23_S23_EEEvvEEEEvNT_6ParamsE:
[----:B------:R-:W1:Y:S01]  /*0000*/  LDC R1, c[0x0][0x37c] ;  /* 0x0000df00ff017b82 */ /* 0x000e620000000800 */
[----:B------:R-:W2:Y:S01]  /*0010*/  S2R R108, SR_TID.X ;  /* 0x00000000006c7919 */ /* 0x000ea20000002100 */
[----:B------:R-:W3:Y:S01]  /*0020*/  LDCU.64 UR4, c[0x0][0x890] ;  /* 0x00011200ff0477ac */ /* 0x000ee20008000a00 */
[----:B------:R-:W-:Y:S02]  /*0030*/  PRMT R95, RZ, 0x7610, R95 ;  /* 0x00007610ff5f7816 */ /* 0x000fe4000000005f */
[----:B------:R-:W-:Y:S01]  /*0040*/  ELECT P5, URZ, PT ;  /* 0x0000000000ff782f */ /* 0x000fe200038a0000 */
[----:B------:R-:W4:Y:S01]  /*0050*/  LDCU.64 UR46, c[0x0][0x358] ;  /* 0x00006b00ff2e77ac */ /* 0x000f220008000a00 */
[----:B---3--:R-:W-:-:S04]  /*0060*/  UISETP.NE.U32.AND UP0, UPT, UR4, URZ, UPT ;  /* 0x000000ff0400728c */ /* 0x008fc8000bf05070 */
[----:B------:R-:W-:Y:S01]  /*0070*/  UISETP.NE.AND.EX UP0, UPT, UR5, URZ, UPT, UP0 ;  /* 0x000000ff0500728c */ /* 0x000fe2000bf05300 */
[----:B--2---:R-:W-:-:S05]  /*0080*/  SHF.R.U32.HI R101, RZ, 0x5, R108 ;  /* 0x00000005ff657819 */ /* 0x004fca000001166c */
[----:B------:R-:W2:Y:S02]  /*0090*/  SHFL.IDX PT, R0, R101, RZ, 0x1f ;  /* 0x00001fff65007589 */ /* 0x000ea400000e0000 */
[----:B--2---:R-:W-:Y:S01]  /*00a0*/  R2UR UR8, R0 ;  /* 0x00000000000872ca */ /* 0x004fe200000e0000 */
[----:B-1--4-:R-:W-:-:S14]  /*00b0*/  BRA.U UP0, `(.L_x_0) ;  /* 0x00000001002c7547 */ /* 0x012fdc000b800000 */
[----:B------:R-:W1:Y:S02]  /*00c0*/  LDCU.64 UR6, c[0x0][0x888] ;  /* 0x00011100ff0677ac */ /* 0x000e640008000a00 */
[----:B-1----:R-:W-:-:S04]  /*00d0*/  UISETP.NE.U32.AND UP0, UPT, UR6, URZ, UPT ;  /* 0x000000ff0600728c */ /* 0x002fc8000bf05070 */
[----:B------:R-:W-:-:S09]  /*00e0*/  UISETP.NE.AND.EX UP0, UPT, UR7, URZ, UPT, UP0 ;  /* 0x000000ff0700728c */ /* 0x000fd2000bf05300 */
[----:B------:R-:W-:Y:S05]  /*00f0*/  BRA.U !UP0, `(.L_x_1) ;  /* 0x0000000108107547 */ /* 0x000fea000b800000 */
[----:B------:R-:W1:Y:S02]  /*0100*/  LDC.64 R2, c[0x0][0x888] ;  /* 0x00022200ff027b82 */ /* 0x000e640000000a00 */
[----:B-1----:R1:W5:Y:S01]  /*0110*/  LDG.E R49, desc[UR46][R2.64] ;  /* 0x0000002e02317981 */ /* 0x002362000c1e1900 */
[----:B------:R-:W-:Y:S01]  /*0120*/  HFMA2 R95, -RZ, RZ, 0, 5.9604644775390625e-08 ;  /* 0x00000001ff5f7431 */ /* 0x000fe200000001ff */
[----:B------:R-:W-:Y:S05]  /*0130*/  BRA `(.L_x_0) ;  /* 0x00000000000c7947 */ /* 0x000fea0003800000 */
.L_x_1:
[----:B------:R-:W1:Y:S01]  /*0140*/  LDCU UR6, c[0x0][0x880] ;  /* 0x00011000ff0677ac */ /* 0x000e620008000800 */
[----:B------:R-:W-:Y:S01]  /*0150*/  HFMA2 R95, -RZ, RZ, 0, 5.9604644775390625e-08 ;  /* 0x00000001ff5f7431 */ /* 0x000fe200000001ff */
[----:B-1----:R-:W-:-:S07]  /*0160*/  MOV R49, UR6 ;  /* 0x0000000600317c02 */ /* 0x002fce0008000f00 */
.L_x_0:
[----:B------:R-:W2:Y:S02]  /*0170*/  LDCU.64 UR6, c[0x0][0x8b0] ;  /* 0x00011600ff0677ac */ /* 0x000ea40008000a00 */
[----:B--2---:R-:W-:-:S04]  /*0180*/  UISETP.NE.U32.AND UP0, UPT, UR6, URZ, UPT ;  /* 0x000000ff0600728c */ /* 0x004fc8000bf05070 */
[----:B------:R-:W-:-:S09]  /*0190*/  UISETP.NE.AND.EX UP0, UPT, UR7, URZ, UPT, UP0 ;  /* 0x000000ff0700728c */ /* 0x000fd2000bf05300 */
[----:B------:R-:W-:Y:S05]  /*01a0*/  BRA.U UP0, `(.L_x_2) ;  /* 0x0000000100247547 */ /* 0x000fea000b800000 */
[----:B------:R-:W2:Y:S02]  /*01b0*/  LDCU.64 UR6, c[0x0][0x8a8] ;  /* 0x00011500ff0677ac */ /* 0x000ea40008000a00 */
[----:B--2---:R-:W-:-:S04]  /*01c0*/  UISETP.NE.U32.AND UP0, UPT, UR6, URZ, UPT ;  /* 0x000000ff0600728c */ /* 0x004fc8000bf05070 */
[----:B------:R-:W-:-:S09]  /*01d0*/  UISETP.NE.AND.EX UP0, UPT, UR7, URZ, UPT, UP0 ;  /* 0x000000ff0700728c */ /* 0x000fd2000bf05300 */
[----:B------:R-:W-:Y:S05]  /*01e0*/  BRA.U !UP0, `(.L_x_3) ;  /* 0x00000001080c7547 */ /* 0x000fea000b800000 */
[----:B-1----:R-:W1:Y:S02]  /*01f0*/  LDC.64 R2, c[0x0][0x8a8] ;  /* 0x00022a00ff027b82 */ /* 0x002e640000000a00 */
[----:B-1----:R2:W5:Y:S01]  /*0200*/  LDG.E R47, desc[UR46][R2.64] ;  /* 0x0000002e022f7981 */ /* 0x002562000c1e1900 */
[----:B------:R-:W-:Y:S05]  /*0210*/  BRA `(.L_x_2) ;  /* 0x0000000000087947 */ /* 0x000fea0003800000 */
.L_x_3:
[----:B------:R-:W2:Y:S02]  /*0220*/  LDCU UR6, c[0x0][0x8a0] ;  /* 0x00011400ff0677ac */ /* 0x000ea40008000800 */
[----:B--2---:R-:W-:Y:S02]  /*0230*/  MOV R47, UR6 ;  /* 0x00000006002f7c02 */ /* 0x004fe40008000f00 */
.L_x_2:
[----:B------:R-:W-:Y:S01]  /*0240*/  IMAD.U32 R0, RZ, RZ, UR8 ;  /* 0x00000008ff007e24 */ /* 0x000fe2000f8e00ff */
[----:B------:R-:W-:Y:S04]  /*0250*/  BSSY.RECONVERGENT B0, `(.L_x_4) ;  /* 0x000000c000007945 */ /* 0x000fe80003800200 */
[C---:B------:R-:W-:Y:S02]  /*0260*/  ISETP.NE.OR P1, PT, R0.reuse, 0x1, !P5 ;  /* 0x000000010000780c */ /* 0x040fe40006f25670 */
[----:B------:R-:W-:-:S11]  /*0270*/  ISETP.NE.OR P0, PT, R0, 0x3, !P5 ;  /* 0x000000030000780c */ /* 0x000fd60006f05670 */
[----:B------:R-:W-:Y:S05]  /*0280*/  @P1 BRA `(.L_x_5) ;  /* 0x0000000000201947 */ /* 0x000fea0003800000 */
[----:B------:R-:W3:Y:S02]  /*0290*/  LDCU.64 UR6, c[0x0][0x348] ;  /* 0x00006900ff0677ac */ /* 0x000ee40008000a00 */
[----:B---3--:R-:W-:Y:S02]  /*02a0*/  UIADD3 UR10, UP1, UPT, UR6, 0x80, URZ ;  /* 0x00000080060a7890 */ /* 0x008fe4000ff3e0ff */
[----:B------:R-:W-:Y:S02]  /*02b0*/  UIADD3 UR6, UP0, UPT, UR6, 0x180, URZ ;  /* 0x0000018006067890 */ /* 0x000fe4000ff1e0ff */
[----:B------:R-:W-:Y:S02]  /*02c0*/  UIADD3.X UR11, UPT, UPT, URZ, UR7, URZ, UP1, !UPT ;  /* 0x00000007ff0b7290 */ /* 0x000fe40008ffe4ff */
[----:B------:R-:W-:-:S07]  /*02d0*/  UIADD3.X UR7, UPT, UPT, URZ, UR7, URZ, UP0, !UPT ;  /* 0x00000007ff077290 */ /* 0x000fce00087fe4ff */
[----:B------:R3:W-:Y:S02]  /*02e0*/  UTMACCTL.PF [UR10] ;  /* 0x000000000a0079b9 */ /* 0x0007e40008040000 */
[----:B------:R3:W-:Y:S02]  /*02f0*/  UTMACCTL.PF [UR6] ;  /* 0x00000000060079b9 */ /* 0x0007e40008040000 */
[----:B---3--:R-:W-:Y:S01]  /*0300*/  NOP ;  /* 0x0000000000007918 */ /* 0x008fe20000000000 */
.L_x_5:
[----:B------:R-:W-:Y:S05]  /*0310*/  BSYNC.RECONVERGENT B0 ;  /* 0x0000000000007941 */ /* 0x000fea0003800200 */
.L_x_4:
[----:B------:R-:W-:Y:S04]  /*0320*/  BSSY.RECONVERGENT B0, `(.L_x_6) ;  /* 0x000000a000007945 */ /* 0x000fe80003800200 */
        /* <DEDUP_REMOVED lines=9> */
.L_x_7:
[----:B------:R-:W-:Y:S05]  /*03c0*/  BSYNC.RECONVERGENT B0 ;  /* 0x0000000000007941 */ /* 0x000fea0003800200 */
.L_x_6:
[----:B------:R-:W3:Y:S01]  /*03d0*/  LDCU.64 UR6, c[0x0][0x888] ;  /* 0x00011100ff0677ac */ /* 0x000ee20008000a00 */
[----:B------:R-:W-:Y:S02]  /*03e0*/  UISETP.EQ.U32.AND UP1, UPT, UR4, URZ, UPT ;  /* 0x000000ff0400728c */ /* 0x000fe4000bf22070 */
[----:B------:R-:W-:Y:S02]  /*03f0*/  UPLOP3.LUT UP2, UPT, UPT, UPT, UPT, 0x80, 0x8 ;  /* 0x000000000008789c */ /* 0x000fe40003f4f070 */
[----:B---3--:R-:W-:-:S04]  /*0400*/  UISETP.NE.U32.AND UP0, UPT, UR6, URZ, UPT ;  /* 0x000000ff0600728c */ /* 0x008fc8000bf05070 */
[----:B------:R-:W-:-:S04]  /*0410*/  UISETP.NE.AND.EX UP0, UPT, UR7, URZ, UPT, UP0 ;  /* 0x000000ff0700728c */ /* 0x000fc8000bf05300 */
[----:B------:R-:W-:-:S04]  /*0420*/  UISETP.EQ.OR.EX UP3, UPT, UR5, URZ, !UP0, UP1 ;  /* 0x000000ff0500728c */ /* 0x000fc8000c762710 */
[----:B------:R-:W-:-:S05]  /*0430*/  UP2UR UR50, UPR, URZ, 0x8 ;  /* 0x00000008ff327883 */ /* 0x000fca0008000000 */
[----:B------:R-:W-:Y:S07]  /*0440*/  BRA.U !UP3, `(.L_x_8) ;  /* 0x000000010b207547 */ /* 0x000fee000b800000 */
[----:B------:R-:W-:Y:S01]  /*0450*/  UISETP.NE.U32.AND UP2, UPT, UR4, URZ, UPT ;  /* 0x000000ff0400728c */ /* 0x000fe2000bf45070 */
[----:B-----5:R-:W-:Y:S01]  /*0460*/  FSETP.NEU.AND P0, PT, R49, RZ, PT ;  /* 0x000000ff3100720b */ /* 0x020fe20003f0d000 */
[----:B------:R-:W-:Y:S02]  /*0470*/  USEL UR4, URZ, 0xffffffff, UP0 ;  /* 0xffffffffff047887 */ /* 0x000fe40008000000 */
[----:B------:R-:W-:-:S10]  /*0480*/  UISETP.NE.AND.EX UP2, UPT, UR5, URZ, UPT, UP2 ;  /* 0x000000ff0500728c */ /* 0x000fd4000bf45320 */
[----:B------:R-:W-:Y:S01]  /*0490*/  VOTEU.ANY UP1, P0 ;  /* 0x0000000000ff7886 */ /* 0x000fe20000020100 */
[----:B------:R-:W-:-:S04]  /*04a0*/  @!UP2 USEL UR4, URZ, 0xffffffff, UP1 ;  /* 0xffffffffff04a887 */ /* 0x000fc80008800000 */
[----:B------:R-:W-:-:S04]  /*04b0*/  ULOP3.LUT UR4, UR4, 0x1, URZ, 0xc0, !UPT ;  /* 0x0000000104047892 */ /* 0x000fc8000f8ec0ff */
[----:B------:R-:W-:-:S11]  /*04c0*/  UISETP.NE.U32.AND UP2, UPT, UR4, 0x1, UPT ;  /* 0x000000010400788c */ /* 0x000fd6000bf45070 */
.L_x_8:
[----:B-12---:R-:W1:Y:S01]  /*04d0*/  SHFL.IDX PT, R2, R101, RZ, 0x1f ;  /* 0x00001fff65027589 */ /* 0x006e6200000e0000 */
[----:B------:R-:W-:-:S04]  /*04e0*/  UISETP.NE.AND UP1, UPT, UR8, 0x2, UPT ;  /* 0x000000020800788c */ /* 0x000fc8000bf25270 */
[----:B------:R-:W-:Y:S01]  /*04f0*/  USEL UR6, URZ, 0x1, UP1 ;  /* 0x00000001ff067887 */ /* 0x000fe20008800000 */
[----:B-1----:R-:W-:-:S13]  /*0500*/  ISETP.NE.AND P0, PT, R2, RZ, PT ;  /* 0x000000ff0200720c */ /* 0x002fda0003f05270 */
[----:B------:R-:W-:Y:S05]  /*0510*/  @P0 BRA `(.L_x_9) ;  /* 0x0000000000580947 */ /* 0x000fea0003800000 */
[----:B------:R-:W1:Y:S01]  /*0520*/  S2UR UR5, SR_CgaCtaId ;  /* 0x00000000000579c3 */ /* 0x000e620000008800 */
[----:B------:R-:W-:Y:S01]  /*0530*/  UMOV UR7, 0x400 ;  /* 0x0000040000077882 */ /* 0x000fe20000000000 */
[----:B------:R-:W-:Y:S01]  /*0540*/  UMOV UR4, 0x1 ;  /* 0x0000000100047882 */ /* 0x000fe20000000000 */
[----:B------:R-:W-:Y:S01]  /*0550*/  ELECT P0, URZ, PT ;  /* 0x0000000000ff782f */ /* 0x000fe20003800000 */
[----:B------:R-:W-:-:S04]  /*0560*/  UIADD3 UR10, UPT, UPT, -UR4, 0x100000, URZ ;  /* 0x00100000040a7890 */ /* 0x000fc8000fffe1ff */
[----:B------:R-:W-:Y:S02]  /*0570*/  USHF.L.U32 UR11, UR10, 0xb, URZ ;  /* 0x0000000b0a0b7899 */ /* 0x000fe400080006ff */
[----:B------:R-:W-:Y:S02]  /*0580*/  USHF.L.U32 UR10, UR10, 0x1, URZ ;  /* 0x000000010a0a7899 */ /* 0x000fe400080006ff */
[----:B-1----:R-:W-:Y:S01]  /*0590*/  ULEA UR5, UR5, UR7, 0x18 ;  /* 0x0000000705057291 */ /* 0x002fe2000f8ec0ff */
[----:B------:R-:W1:Y:S11]  /*05a0*/  FENCE.VIEW.ASYNC.S ;  /* 0x00000000000073c6 */ /* 0x000e760000000000 */
[----:B-1----:R1:W2:Y:S01]  /*05b0*/  SYNCS.EXCH.64 URZ, [UR5], UR10 ;  /* 0x0000000a05ff75b2 */ /* 0x0022a20008000100 */
[----:B------:R1:W3:Y:S01]  /*05c0*/  SYNCS.EXCH.64 URZ, [UR5+0x30], UR10 ;  /* 0x0000300a05ff75b2 */ /* 0x0002e20008000100 */
[----:B------:R1:W4:Y:S01]  /*05d0*/  SYNCS.EXCH.64 URZ, [UR5+0x8], UR10 ;  /* 0x0000080a05ff75b2 */ /* 0x0003220008000100 */
[----:B------:R1:W1:Y:S01]  /*05e0*/  SYNCS.EXCH.64 URZ, [UR5+0x38], UR10 ;  /* 0x0000380a05ff75b2 */ /* 0x0002620008000100 */
        /* <DEDUP_REMOVED lines=8> */
[----:B------:R-:W-:Y:S01]  /*0670*/  NOP ;  /* 0x0000000000007918 */ /* 0x000fe20000000000 */
.L_x_9:
[----:B------:R-:W2:Y:S01]  /*0680*/  SHFL.IDX PT, R2, R101, RZ, 0x1f ;  /* 0x00001fff65027589 */ /* 0x000ea200000e0000 */
[----:B------:R-:W-:Y:S01]  /*0690*/  NOP ;  /* 0x0000000000007918 */ /* 0x000fe20000000000 */
[----:B--2---:R-:W-:-:S13]  /*06a0*/  ISETP.NE.AND P0, PT, R2, 0x1, PT ;  /* 0x000000010200780c */ /* 0x004fda0003f05270 */
[----:B------:R-:W-:Y:S05]  /*06b0*/  @P0 BRA `(.L_x_10) ;  /* 0x0000000000480947 */ /* 0x000fea0003800000 */
[----:B------:R-:W2:Y:S01]  /*06c0*/  S2UR UR7, SR_CgaCtaId ;  /* 0x00000000000779c3 */ /* 0x000ea20000008800 */
[----:B------:R-:W-:Y:S01]  /*06d0*/  UMOV UR9, 0x400 ;  /* 0x0000040000097882 */ /* 0x000fe20000000000 */
[----:B-1----:R-:W-:Y:S01]  /*06e0*/  UMOV UR5, 0x20 ;  /* 0x0000002000057882 */ /* 0x002fe20000000000 */
[----:B------:R-:W-:Y:S01]  /*06f0*/  UMOV UR4, 0x80 ;  /* 0x0000008000047882 */ /* 0x000fe20000000000 */
[----:B------:R-:W-:-:S04]  /*0700*/  UIADD3 UR10, UPT, UPT, -UR5, 0x100000, URZ ;  /* 0x00100000050a7890 */ /* 0x000fc8000fffe1ff */
[----:B------:R-:W-:Y:S02]  /*0710*/  USHF.L.U32 UR11, UR10, 0xb, URZ ;  /* 0x0000000b0a0b7899 */ /* 0x000fe400080006ff */
[----:B------:R-:W-:Y:S02]  /*0720*/  USHF.L.U32 UR10, UR10, 0x1, URZ ;  /* 0x000000010a0a7899 */ /* 0x000fe400080006ff */
[----:B------:R-:W-:-:S04]  /*0730*/  UIADD3 UR4, UPT, UPT, -UR4, 0x100000, URZ ;  /* 0x0010000004047890 */ /* 0x000fc8000fffe1ff */
[----:B------:R-:W-:Y:S02]  /*0740*/  USHF.L.U32 UR5, UR4, 0xb, URZ ;  /* 0x0000000b04057899 */ /* 0x000fe400080006ff */
[----:B------:R-:W-:Y:S01]  /*0750*/  USHF.L.U32 UR4, UR4, 0x1, URZ ;  /* 0x0000000104047899 */ /* 0x000fe200080006ff */
[----:B------:R-:W-:Y:S01]  /*0760*/  ELECT P0, URZ, PT ;  /* 0x0000000000ff782f */ /* 0x000fe20003800000 */
[----:B--2---:R-:W-:Y:S01]  /*0770*/  ULEA UR7, UR7, UR9, 0x18 ;  /* 0x0000000907077291 */ /* 0x004fe2000f8ec0ff */
[----:B------:R-:W1:Y:S11]  /*0780*/  FENCE.VIEW.ASYNC.S ;  /* 0x00000000000073c6 */ /* 0x000e760000000000 */
[----:B-1----:R2:W1:Y:S01]  /*0790*/  SYNCS.EXCH.64 URZ, [UR7+0x60], UR10 ;  /* 0x0000600a07ff75b2 */ /* 0x0024620008000100 */
[----:B------:R2:W1:Y:S01]  /*07a0*/  SYNCS.EXCH.64 URZ, [UR7+0x70], UR4 ;  /* 0x0000700407ff75b2 */ /* 0x0004620008000100 */
[----:B------:R2:W1:Y:S01]  /*07b0*/  SYNCS.EXCH.64 URZ, [UR7+0x68], UR10 ;  /* 0x0000680a07ff75b2 */ /* 0x0004620008000100 */
[----:B------:R2:W1:Y:S02]  /*07c0*/  SYNCS.EXCH.64 URZ, [UR7+0x78], UR4 ;  /* 0x0000780407ff75b2 */ /* 0x0004640008000100 */
[----:B--2---:R-:W-:Y:S01]  /*07d0*/  NOP ;  /* 0x0000000000007918 */ /* 0x004fe20000000000 */
.L_x_10:
[----:B------:R-:W2:Y:S01]  /*07e0*/  SHFL.IDX PT, R2, R101, RZ, 0x1f ;  /* 0x00001fff65027589 */ /* 0x000ea200000e0000 */
[----:B------:R-:W-:Y:S01]  /*07f0*/  NOP ;  /* 0x0000000000007918 */ /* 0x000fe20000000000 */
[----:B--2---:R-:W-:-:S13]  /*0800*/  ISETP.NE.AND P0, PT, R2, 0x3, PT ;  /* 0x000000030200780c */ /* 0x004fda0003f05270 */
[----:B------:R-:W-:Y:S05]  /*0810*/  @P0 BRA `(.L_x_11) ;  /* 0x0000000000300947 */ /* 0x000fea0003800000 */
[----:B-1----:R-:W1:Y:S01]  /*0820*/  S2UR UR5, SR_CgaCtaId ;  /* 0x00000000000579c3 */ /* 0x002e620000008800 */
        /* <DEDUP_REMOVED lines=8> */
[----:B-1----:R2:W1:Y:S01]  /*08b0*/  SYNCS.EXCH.64 URZ, [UR5+0x80], UR10 ;  /* 0x0000800a05ff75b2 */ /* 0x0024620008000100 */
[----:B------:R2:W1:Y:S02]  /*08c0*/  SYNCS.EXCH.64 URZ, [UR5+0x88], UR10 ;  /* 0x0000880a05ff75b2 */ /* 0x0004640008000100 */
[----:B--2---:R-:W-:Y:S01]  /*08d0*/  NOP ;  /* 0x0000000000007918 */ /* 0x004fe20000000000 */
.L_x_11:
[----:B------:R-:W2:Y:S01]  /*08e0*/  SHFL.IDX PT, R2, R101, RZ, 0x1f ;  /* 0x00001fff65027589 */ /* 0x000ea200000e0000 */
[----:B------:R-:W-:Y:S01]  /*08f0*/  NOP ;  /* 0x0000000000007918 */ /* 0x000fe20000000000 */
[----:B--2---:R-:W-:-:S13]  /*0900*/  ISETP.NE.AND P0, PT, R2, 0x4, PT ;  /* 0x000000040200780c */ /* 0x004fda0003f05270 */
[----:B------:R-:W-:Y:S05]  /*0910*/  @P0 BRA `(.L_x_12) ;  /* 0x00000000004c0947 */ /* 0x000fea0003800000 */
[----:B-1----:R-:W1:Y:S01]  /*0920*/  S2UR UR5, SR_CgaCtaId ;  /* 0x00000000000579c3 */ /* 0x002e620000008800 */
[----:B------:R-:W-:Y:S01]  /*0930*/  UMOV UR9, 0x100 ;  /* 0x0000010000097882 */ /* 0x000fe20000000000 */
[----:B------:R-:W-:Y:S01]  /*0940*/  UMOV UR7, 0x400 ;  /* 0x0000040000077882 */ /* 0x000fe20000000000 */
[----:B------:R-:W-:Y:S01]  /*0950*/  USEL UR9, UR9, 0xe0, UP2 ;  /* 0x000000e009097887 */ /* 0x000fe20009000000 */
[----:B------:R-:W-:Y:S01]  /*0960*/  UMOV UR4, 0x1 ;  /* 0x0000000100047882 */ /* 0x000fe20000000000 */
[----:B------:R-:W-:Y:S01]  /*0970*/  ELECT P0, URZ, PT ;  /* 0x0000000000ff782f */ /* 0x000fe20003800000 */
[----:B------:R-:W-:-:S04]  /*0980*/  UIADD3 UR10, UPT, UPT, -UR4, 0x100000, URZ ;  /* 0x00100000040a7890 */ /* 0x000fc8000fffe1ff */
[----:B------:R-:W-:Y:S02]  /*0990*/  USHF.L.U32 UR11, UR10, 0xb, URZ ;  /* 0x0000000b0a0b7899 */ /* 0x000fe400080006ff */
[----:B------:R-:W-:Y:S02]  /*09a0*/  USHF.L.U32 UR10, UR10, 0x1, URZ ;  /* 0x000000010a0a7899 */ /* 0x000fe400080006ff */
[----:B------:R-:W-:-:S04]  /*09b0*/  UIADD3 UR12, UPT, UPT, -UR9, 0x100000, URZ ;  /* 0x00100000090c7890 */ /* 0x000fc8000fffe1ff */
[----:B------:R-:W-:Y:S02]  /*09c0*/  USHF.L.U32 UR13, UR12, 0xb, URZ ;  /* 0x0000000b0c0d7899 */ /* 0x000fe400080006ff */
[----:B------:R-:W-:Y:S02]  /*09d0*/  USHF.L.U32 UR12, UR12, 0x1, URZ ;  /* 0x000000010c0c7899 */ /* 0x000fe400080006ff */
[----:B-1----:R-:W-:Y:S01]  /*09e0*/  ULEA UR5, UR5, UR7, 0x18 ;  /* 0x0000000705057291 */ /* 0x002fe2000f8ec0ff */
[----:B------:R-:W1:Y:S11]  /*09f0*/  FENCE.VIEW.ASYNC.S ;  /* 0x00000000000073c6 */ /* 0x000e760000000000 */
[----:B-1----:R2:W1:Y:S01]  /*0a00*/  SYNCS.EXCH.64 URZ, [UR5+0x90], UR10 ;  /* 0x0000900a05ff75b2 */ /* 0x0024620008000100 */
[----:B------:R2:W1:Y:S01]  /*0a10*/  SYNCS.EXCH.64 URZ, [UR5+0xa0], UR12 ;  /* 0x0000a00c05ff75b2 */ /* 0x0004620008000100 */
[----:B------:R2:W1:Y:S01]  /*0a20*/  SYNCS.EXCH.64 URZ, [UR5+0x98], UR10 ;  /* 0x0000980a05ff75b2 */ /* 0x0004620008000100 */
[----:B------:R2:W1:Y:S02]  /*0a30*/  SYNCS.EXCH.64 URZ, [UR5+0xa8], UR12 ;  /* 0x0000a80c05ff75b2 */ /* 0x0004640008000100 */
[----:B--2---:R-:W-:Y:S01]  /*0a40*/  NOP ;  /* 0x0000000000007918 */ /* 0x004fe20000000000 */
.L_x_12:
        /* <DEDUP_REMOVED lines=20> */
[----:B------:R2:W1:Y:S01]  /*0b90*/  SYNCS.EXCH.64 URZ, [UR7+0xd8], UR4 ;  /* 0x0000d80407ff75b2 */ /* 0x0004620008000100 */
[----:B------:R2:W1:Y:S01]  /*0ba0*/  SYNCS.EXCH.64 URZ, [UR7+0xc0], UR10 ;  /* 0x0000c00a07ff75b2 */ /* 0x0004620008000100 */
[----:B------:R2:W1:Y:S01]  /*0bb0*/  SYNCS.EXCH.64 URZ, [UR7+0xe0], UR4 ;  /* 0x0000e00407ff75b2 */ /* 0x0004620008000100 */
[----:B------:R2:W1:Y:S01]  /*0bc0*/  SYNCS.EXCH.64 URZ, [UR7+0xc8], UR10 ;  /* 0x0000c80a07ff75b2 */ /* 0x0004620008000100 */
[----:B------:R2:W1:Y:S02]  /*0bd0*/  SYNCS.EXCH.64 URZ, [UR7+0xe8], UR4 ;  /* 0x0000e80407ff75b2 */ /* 0x0004640008000100 */
[----:B--2---:R-:W-:Y:S01]  /*0be0*/  NOP ;  /* 0x0000000000007918 */ /* 0x004fe20000000000 */
.L_x_13:
        /* <DEDUP_REMOVED lines=18> */
.L_x_14:
[----:B-1----:R-:W1:Y:S01]  /*0d10*/  S2UR UR5, SR_CTAID.X ;  /* 0x00000000000579c3 */ /* 0x002e620000002500 */
[----:B------:R-:W-:-:S05]  /*0d20*/  CS2R.32 R96, SR_CgaSize ;  /* 0x0000000000607805 */ /* 0x000fca0000008a00 */
[----:B------:R-:W-:-:S05]  /*0d30*/  IMAD R96, R96, -0xa0, RZ ;  /* 0xffffff6060607824 */ /* 0x000fca00078e02ff */
[----:B------:R-:W-:-:S14]  /*0d40*/  R2UR UR9, R96 ;  /* 0x00000000600972ca */ /* 0x000fdc00000e0000 */
[----:B------:R-:W2:Y:S01]  /*0d50*/  LDCU UR9, c[0x0][UR9+0x2b0] ;  /* 0x00005600090977ac */ /* 0x000ea20008000800 */
[----:B------:R-:W-:Y:S01]  /*0d60*/  NOP ;  /* 0x0000000000007918 */ /* 0x000fe20000000000 */
[----:B------:R-:W-:-:S05]  /*0d70*/  CS2R.32 R96, SR_CgaSize ;  /* 0x0000000000607805 */ /* 0x000fca0000008a00 */
[----:B------:R-:W-:-:S05]  /*0d80*/  IMAD R96, R96, -0xa0, RZ ;  /* 0xffffff6060607824 */ /* 0x000fca00078e02ff */
[----:B------:R-:W-:-:S14]  /*0d90*/  R2UR UR7, R96 ;  /* 0x00000000600772ca */ /* 0x000fdc00000e0000 */
[----:B------:R-:W3:Y:S01]  /*0da0*/  LDCU UR7, c[0x0][UR7+0x2b4] ;  /* 0x00005680070777ac */ /* 0x000ee20008000800 */
[----:B------:R-:W4:Y:S08]  /*0db0*/  S2UR UR4, SR_CTAID.Y ;  /* 0x00000000000479c3 */ /* 0x000f300000002600 */
[----:B------:R-:W3:Y:S01]  /*0dc0*/  LDC R9, c[0x0][0xb24] ;  /* 0x0002c900ff097b82 */ /* 0x000ee20000000800 */
[----:B-1----:R-:W-:-:S02]  /*0dd0*/  I2FP.F32.U32 R4, UR5 ;  /* 0x0000000500047c45 */ /* 0x002fc40008201000 */
[----:B------:R-:W-:-:S05]  /*0de0*/  CS2R.32 R5, SR_CgaSize ;  /* 0x0000000000057805 */ /* 0x000fca0000008a00 */
[----:B------:R-:W-:-:S06]  /*0df0*/  IMAD R5, R5, -0xa0, RZ ;  /* 0xffffff6005057824 */ /* 0x000fcc00078e02ff */
[----:B------:R-:W1:Y:S01]  /*0e00*/  LDC R5, c[0x0][R5+0x2a0] ;  /* 0x0000a80005057b82 */ /* 0x000e620000000800 */
[----:B------:R-:W-:Y:S01]  /*0e10*/  MOV R21, UR5 ;  /* 0x0000000500157c02 */ /* 0x000fe20008000f00 */
[----:B--2---:R-:W-:Y:S01]  /*0e20*/  FMUL R4, R4, UR9 ;  /* 0x0000000904047c20 */ /* 0x004fe20008400000 */
[----:B----4-:R-:W-:Y:S02]  /*0e30*/  I2FP.F32.U32 R2, UR4 ;  /* 0x0000000400027c45 */ /* 0x010fe40008201000 */
[----:B------:R-:W-:-:S05]  /*0e40*/  CS2R.32 R3, SR_CgaSize ;  /* 0x0000000000037805 */ /* 0x000fca0000008a00 */
[----:B------:R-:W-:-:S06]  /*0e50*/  IMAD R3, R3, -0xa0, RZ ;  /* 0xffffff6003037824 */ /* 0x000fcc00078e02ff */
[----:B------:R-:W2:Y:S01]  /*0e60*/  LDC R3, c[0x0][R3+0x2a4] ;  /* 0x0000a90003037b82 */ /* 0x000ea20000000800 */
[----:B------:R-:W4:Y:S01]  /*0e70*/  F2I.U32.TRUNC.NTZ R96, R4 ;  /* 0x0000000400607305 */ /* 0x000f22000020f000 */
[----:B------:R-:W-:Y:S01]  /*0e80*/  MOV R20, UR4 ;  /* 0x0000000400147c02 */ /* 0x000fe20008000f00 */
[----:B---3--:R-:W-:-:S05]  /*0e90*/  FMUL R2, R2, UR7 ;  /* 0x0000000702027c20 */ /* 0x008fca0008400000 */
[----:B------:R-:W-:Y:S01]  /*0ea0*/  BAR.SYNC.DEFER_BLOCKING 0x0 ;  /* 0x0000000000007b1d */ /* 0x000fe20000010000 */
[----:B------:R-:W-:-:S05]  /*0eb0*/  ISETP.GE.AND P0, PT, R9, 0x1, PT ;  /* 0x000000010900780c */ /* 0x000fca0003f06270 */
[----:B------:R-:W3:Y:S02]  /*0ec0*/  F2I.U32.TRUNC.NTZ R94, R2 ;  /* 0x00000002005e7305 */ /* 0x000ee4000020f000 */
[----:B------:R-:W2:Y:S01]  /*0ed0*/  S2UR UR36, SR_CTAID.Z ;  /* 0x00000000002479c3 */ /* 0x000ea20000002700 */
[----:B----4-:R-:W-:-:S05]  /*0ee0*/  IADD3 R96, PT, PT, -R96, RZ, RZ ;  /* 0x000000ff60607210 */ /* 0x010fca0007ffe1ff */
[----:B-1----:R-:W-:Y:S01]  /*0ef0*/  IMAD R96, R5, R96, UR5 ;  /* 0x0000000505607e24 */ /* 0x002fe2000f8e0260 */
[----:B---3--:R-:W-:-:S05]  /*0f00*/  IADD3 R94, PT, PT, -R94, RZ, RZ ;  /* 0x000000ff5e5e7210 */ /* 0x008fca0007ffe1ff */
[----:B--2---:R-:W-:Y:S01]  /*0f10*/  IMAD R94, R3, R94, UR4 ;  /* 0x00000004035e7e24 */ /* 0x004fe2000f8e025e */
[----:B------:R-:W-:Y:S06]  /*0f20*/  @!P0 BRA `(.L_x_15) ;  /* 0x0000000000b88947 */ /* 0x000fec0003800000 */
[----:B------:R-:W1:Y:S01]  /*0f30*/  LDC.64 R4, c[0x0][0xb18] ;  /* 0x0002c600ff047b82 */ /* 0x000e620000000a00 */
[----:B------:R-:W-:-:S07]  /*0f40*/  ISETP.NE.AND P0, PT, R9, 0x1, PT ;  /* 0x000000010900780c */ /* 0x000fce0003f05270 */
[----:B------:R-:W2:Y:S08]  /*0f50*/  LDC R10, c[0x0][0xb0c] ;  /* 0x0002c300ff0a7b82 */ /* 0x000eb00000000800 */
[----:B------:R-:W3:Y:S08]  /*0f60*/  LDC R11, c[0x0][0x370] ;  /* 0x0000dc00ff0b7b82 */ /* 0x000ef00000000800 */
[----:B------:R-:W4:Y:S01]  /*0f70*/  LDC R12, c[0x0][0x374] ;  /* 0x0000dd00ff0c7b82 */ /* 0x000f220000000800 */
[----:B-1----:R-:W-:-:S07]  /*0f80*/  ISETP.NE.AND P1, PT, R4, 0x1, PT ;  /* 0x000000010400780c */ /* 0x002fce0003f25270 */
[----:B------:R-:W3:Y:S01]  /*0f90*/  LDC.64 R6, c[0x0][0xb10] ;  /* 0x0002c400ff067b82 */ /* 0x000ee20000000a00 */
[----:B--2---:R-:W-:-:S07]  /*0fa0*/  ISETP.NE.AND P2, PT, R10, 0x1, PT ;  /* 0x000000010a00780c */ /* 0x004fce0003f45270 */
[----:B------:R-:W1:Y:S08]  /*0fb0*/  LDC R8, c[0x0][0xb20] ;  /* 0x0002c800ff087b82 */ /* 0x000e700000000800 */
[----:B------:R-:W2:Y:S01]  /*0fc0*/  LDC.64 R2, c[0x0][0xb28] ;  /* 0x0002ca00ff027b82 */ /* 0x000ea20000000a00 */
[----:B----4-:R-:W-:-:S04]  /*0fd0*/  IMAD.HI.U32 R13, R12, R5, RZ ;  /* 0x000000050c0d7227 */ /* 0x010fc800078e00ff */
[----:B------:R-:W-:-:S04]  /*0fe0*/  IMAD.HI.U32 R5, R20, R5, RZ ;  /* 0x0000000514057227 */ /* 0x000fc800078e00ff */
[----:B---3--:R-:W-:-:S04]  /*0ff0*/  IMAD.HI.U32 R14, R11, R6, RZ ;  /* 0x000000060b0e7227 */ /* 0x008fc800078e00ff */
[C---:B------:R-:W-:Y:S01]  /*1000*/  IMAD.HI.U32 R16, R21.reuse, R6, RZ ;  /* 0x0000000615107227 */ /* 0x040fe200078e00ff */
[-C--:B------:R-:W-:Y:S02]  /*1010*/  @P2 SHF.R.U32.HI R11, RZ, R7.reuse, R14 ;  /* 0x00000007ff0b2219 */ /* 0x080fe4000001160e */
[-C--:B-1----:R-:W-:Y:S02]  /*1020*/  @P1 SHF.R.U32.HI R12, RZ, R8.reuse, R13 ;  /* 0x00000008ff0c1219 */ /* 0x082fe4000001160d */
[----:B------:R-:W-:Y:S02]  /*1030*/  SHF.R.U32.HI R5, RZ, R8, R5 ;  /* 0x00000008ff057219 */ /* 0x000fe40000011605 */
[----:B------:R-:W-:Y:S02]  /*1040*/  SHF.R.U32.HI R16, RZ, R7, R16 ;  /* 0x00000007ff107219 */ /* 0x000fe40000011610 */
[----:B------:R-:W-:Y:S01]  /*1050*/  SEL R5, R20, R5, !P1 ;  /* 0x0000000514057207 */ /* 0x000fe20004800000 */
[----:B--2---:R-:W-:Y:S01]  /*1060*/  IMAD.HI.U32 R14, R12, R2, RZ ;  /* 0x000000020c0e7227 */ /* 0x004fe200078e00ff */
[----:B------:R-:W-:-:S02]  /*1070*/  SEL R7, R21, R16, !P2 ;  /* 0x0000001015077207 */ /* 0x000fc40005000000 */
[----:B------:R-:W-:Y:S01]  /*1080*/  IADD3 R13, PT, PT, -R5, RZ, RZ ;  /* 0x000000ff050d7210 */ /* 0x000fe20007ffe1ff */
[----:B------:R-:W-:Y:S01]  /*1090*/  IMAD.HI.U32 R6, R11, R2, RZ ;  /* 0x000000020b067227 */ /* 0x000fe200078e00ff */
[----:B------:R-:W-:-:S03]  /*10a0*/  @P0 SHF.R.U32.HI R12, RZ, R3, R14 ;  /* 0x00000003ff0c0219 */ /* 0x000fc6000001160e */
[----:B------:R-:W-:Y:S01]  /*10b0*/  IMAD R13, R4, R13, R20 ;  /* 0x0000000d040d7224 */ /* 0x000fe200078e0214 */
[----:B------:R-:W-:Y:S01]  /*10c0*/  @P0 SHF.R.U32.HI R11, RZ, R3, R6 ;  /* 0x00000003ff0b0219 */ /* 0x000fe20000011606 */
[----:B------:R-:W-:-:S04]  /*10d0*/  IMAD R12, R12, R9, RZ ;  /* 0x000000090c0c7224 */ /* 0x000fc800078e02ff */
[----:B------:R-:W-:Y:S01]  /*10e0*/  IMAD R6, R11, R9, RZ ;  /* 0x000000090b067224 */ /* 0x000fe200078e02ff */
[----:B------:R-:W-:-:S04]  /*10f0*/  ISETP.GE.AND P1, PT, R5, R12, PT ;  /* 0x0000000c0500720c */ /* 0x000fc80003f26270 */
[----:B------:R-:W-:Y:S01]  /*1100*/  ISETP.GE.OR P1, PT, R7, R6, P1 ;  /* 0x000000060700720c */ /* 0x000fe20000f26670 */
[----:B------:R-:W-:-:S05]  /*1110*/  IMAD.HI.U32 R6, R5, R2, RZ ;  /* 0x0000000205067227 */ /* 0x000fca00078e00ff */
[----:B------:R-:W-:-:S04]  /*1120*/  SHF.R.U32.HI R6, RZ, R3, R6 ;  /* 0x00000003ff067219 */ /* 0x000fc80000011606 */
[----:B------:R-:W-:-:S03]  /*1130*/  SEL R6, R5, R6, !P0 ;  /* 0x0000000605067207 */ /* 0x000fc60004000000 */
[----:B------:R-:W-:Y:S01]  /*1140*/  @!P1 IMAD.HI.U32 R8, R7, R2, RZ ;  /* 0x0000000207089227 */ /* 0x000fe200078e00ff */
[----:B------:R-:W-:-:S04]  /*1150*/  IADD3 R2, PT, PT, -R6, RZ, RZ ;  /* 0x000000ff06027210 */ /* 0x000fc80007ffe1ff */
[----:B------:R-:W-:Y:S01]  /*1160*/  @!P1 SHF.R.U32.HI R8, RZ, R3, R8 ;  /* 0x00000003ff089219 */ /* 0x000fe20000011608 */
[----:B------:R-:W-:-:S03]  /*1170*/  IMAD R2, R9, R2, R5 ;  /* 0x0000000209027224 */ /* 0x000fc600078e0205 */
[----:B------:R-:W-:-:S05]  /*1180*/  @!P1 SEL R3, R7, R8, !P0 ;  /* 0x0000000807039207 */ /* 0x000fca0004000000 */
[--C-:B------:R-:W-:Y:S02]  /*1190*/  @!P1 IMAD.IADD R6, R6, 0x1, -R3.reuse ;  /* 0x0000000106069824 */ /* 0x100fe400078e0a03 */
[----:B------:R-:W-:Y:S01]  /*11a0*/  @!P1 IMAD R3, R2, R11, R3 ;  /* 0x0000000b02039224 */ /* 0x000fe200078e0203 */
[----:B------:R-:W-:Y:S01]  /*11b0*/  IADD3 R2, PT, PT, -R7, RZ, RZ ;  /* 0x000000ff07027210 */ /* 0x000fe20007ffe1ff */
[----:B------:R-:W-:Y:S02]  /*11c0*/  @!P1 IMAD R5, R6, R9, R7 ;  /* 0x0000000906059224 */ /* 0x000fe400078e0207 */
[----:B------:R-:W-:Y:S02]  /*11d0*/  @!P1 IMAD.MOV.U32 R7, RZ, RZ, R3 ;  /* 0x000000ffff079224 */ /* 0x000fe400078e0003 */
[----:B------:R-:W-:Y:S02]  /*11e0*/  IMAD R2, R10, R2, R21 ;  /* 0x000000020a027224 */ /* 0x000fe400078e0215 */
[----:B------:R-:W-:-:S02]  /*11f0*/  IMAD R20, R5, R4, R13 ;  /* 0x0000000405147224 */ /* 0x000fc400078e020d */
[----:B------:R-:W-:Y:S02]  /*1200*/  IMAD R21, R7, R10, R2 ;  /* 0x0000000a07157224 */ /* 0x000fe400078e0202 */
.L_x_15:
[----:B------:R-:W1:Y:S01]  /*1210*/  LDCU UR4, c[0x0][0xb30] ;  /* 0x00016600ff0477ac */ /* 0x000e620008000800 */
[----:B------:R-:W2:Y:S08]  /*1220*/  S2UR UR37, SR_CgaCtaId ;  /* 0x00000000002579c3 */ /* 0x000eb00000008800 */
[----:B------:R-:W3:Y:S01]  /*1230*/  LDC R40, c[0x0][0xb24] ;  /* 0x0002c900ff287b82 */ /* 0x000ee20000000800 */
[----:B-1----:R-:W-:-:S09]  /*1240*/  UISETP.NE.AND UP1, UPT, UR4, 0x1, UPT ;  /* 0x000000010400788c */ /* 0x002fd2000bf25270 */
[----:B--2---:R-:W-:Y:S05]  /*1250*/  BRA.U UP1, `(.L_x_16) ;  /* 0x0000000101407547 */ /* 0x004fea000b800000 */
[----:B------:R-:W1:Y:S08]  /*1260*/  LDC.64 R4, c[0x0][0xb10] ;  /* 0x0002c400ff047b82 */ /* 0x000e700000000a00 */
[----:B------:R-:W2:Y:S08]  /*1270*/  LDC.64 R2, c[0x0][0xb18] ;  /* 0x0002c600ff027b82 */ /* 0x000eb00000000a00 */
[----:B------:R-:W4:Y:S08]  /*1280*/  LDC R6, c[0x0][0xb20] ;  /* 0x0002c800ff067b82 */ /* 0x000f300000000800 */
[----:B------:R-:W3:Y:S01]  /*1290*/  LDC R8, c[0x0][0xb0c] ;  /* 0x0002c300ff087b82 */ /* 0x000ee20000000800 */
[----:B-1----:R-:W-:-:S05]  /*12a0*/  IMAD.HI.U32 R4, R21, R4, RZ ;  /* 0x0000000415047227 */ /* 0x002fca00078e00ff */
[----:B------:R-:W-:Y:S01]  /*12b0*/  SHF.R.U32.HI R4, RZ, R5, R4 ;  /* 0x00000005ff047219 */ /* 0x000fe20000011604 */
[----:B--2---:R-:W-:Y:S01]  /*12c0*/  IMAD.HI.U32 R3, R20, R3, RZ ;  /* 0x0000000314037227 */ /* 0x004fe200078e00ff */
[----:B------:R-:W-:-:S04]  /*12d0*/  ISETP.NE.AND P0, PT, R2, 0x1, PT ;  /* 0x000000010200780c */ /* 0x000fc80003f05270 */
[----:B----4-:R-:W-:-:S04]  /*12e0*/  SHF.R.U32.HI R3, RZ, R6, R3 ;  /* 0x00000006ff037219 */ /* 0x010fc80000011603 */
[----:B------:R-:W-:Y:S02]  /*12f0*/  SEL R3, R20, R3, !P0 ;  /* 0x0000000314037207 */ /* 0x000fe40004000000 */
[----:B---3--:R-:W-:-:S04]  /*1300*/  ISETP.NE.AND P1, PT, R8, 0x1, PT ;  /* 0x000000010800780c */ /* 0x008fc80003f25270 */
[----:B------:R-:W-:-:S05]  /*1310*/  SEL R4, R21, R4, !P1 ;  /* 0x0000000415047207 */ /* 0x000fca0004800000 */
[----:B------:R-:W-:Y:S02]  /*1320*/  IMAD.IADD R5, R3, 0x1, -R4 ;  /* 0x0000000103057824 */ /* 0x000fe400078e0a04 */
[----:B------:R-:W-:Y:S02]  /*1330*/  IMAD.IADD R3, R4, 0x1, -R3 ;  /* 0x0000000104037824 */ /* 0x000fe400078e0a03 */
[----:B------:R-:W-:Y:S02]  /*1340*/  IMAD R21, R5, R8, R21 ;  /* 0x0000000805157224 */ /* 0x000fe400078e0215 */
[----:B------:R-:W-:-:S07]  /*1350*/  IMAD R20, R3, R2, R20 ;  /* 0x0000000203147224 */ /* 0x000fce00078e0214 */
.L_x_16:
[----:B------:R-:W-:Y:S01]  /*1360*/  BAR.SYNC.DEFER_BLOCKING 0x0 ;  /* 0x0000000000007b1d */ /* 0x000fe20000010000 */
[----:B------:R-:W-:Y:S01]  /*1370*/  UISETP.NE.AND UP1, UPT, UR8, 0x2, UPT ;  /* 0x000000020800788c */ /* 0x000fe2000bf25270 */
[----:B------:R-:W-:Y:S02]  /*1380*/  ISETP.NE.OR P5, PT, R0, 0x2, !P5 ;  /* 0x000000020000780c */ /* 0x000fe40006fa5670 */
[----:B------:R-:W-:-:S06]  /*1390*/  LOP3.LUT R2, R108, 0x1f, RZ, 0xc0, !PT ;  /* 0x0000001f6c027812 */ /* 0x000fcc00078ec0ff */
[----:B------:R-:W-:Y:S05]  /*13a0*/  BRA.U UP1, `(.L_x_17) ;  /* 0x0000001101a87547 */ /* 0x000fea000b800000 */
[----:B------:R-:W1:Y:S01]  /*13b0*/  LDCU UR13, c[0x0][0x38c] ;  /* 0x00007180ff0d77ac */ /* 0x000e620008000800 */
[----:B------:R-:W2:Y:S01]  /*13c0*/  LDC R9, c[0x0][0x370] ;  /* 0x0000dc00ff097b82 */ /* 0x000ea20000000800 */
[----:B------:R-:W-:Y:S01]  /*13d0*/  PLOP3.LUT P1, PT, PT, PT, UP2, 0x80, 0x8 ;  /* 0x000000000008781c */ /* 0x000fe20003f2f028 */
[----:B------:R-:W-:Y:S01]  /*13e0*/  HFMA2 R12, -RZ, RZ, 0, 0 ;  /* 0x00000000ff0c7431 */ /* 0x000fe200000001ff */
[----:B------:R-:W-:Y:S01]  /*13f0*/  ISETP.EQ.OR P4, PT, R2, RZ, P5 ;  /* 0x000000ff0200720c */ /* 0x000fe20002f82670 */
[----:B------:R-:W-:Y:S01]  /*1400*/  IMAD.MOV.U32 R15, RZ, RZ, 0x1 ;  /* 0x00000001ff0f7424 */ /* 0x000fe200078e00ff */
[----:B------:R-:W-:Y:S01]  /*1410*/  PLOP3.LUT P1, PT, P1, PT, PT, 0x8, 0x80 ;  /* 0x000000000080781c */ /* 0x000fe20000f2e170 */
[----:B------:R-:W-:Y:S01]  /*1420*/  IMAD.MOV.U32 R14, RZ, RZ, RZ ;  /* 0x000000ffff0e7224 */ /* 0x000fe200078e00ff */
[----:B------:R-:W-:Y:S01]  /*1430*/  MOV R8, 0x1 ;  /* 0x0000000100087802 */ /* 0x000fe20000000f00 */
[----:B------:R-:W4:Y:S01]  /*1440*/  LDC R0, c[0x0][0x374] ;  /* 0x0000dd00ff007b82 */ /* 0x000f220000000800 */
[----:B------:R-:W-:Y:S01]  /*1450*/  IMAD.MOV.U32 R10, RZ, RZ, RZ ;  /* 0x000000ffff0a7224 */ /* 0x000fe200078e00ff */
[----:B------:R-:W2:Y:S01]  /*1460*/  LDCU.64 UR22, c[0x0][0x348] ;  /* 0x00006900ff1677ac */ /* 0x000ea20008000a00 */
[----:B------:R-:W-:Y:S01]  /*1470*/  UMOV UR6, URZ ;  /* 0x000000ff00067c82 */ /* 0x000fe20008000000 */
[----:B-1----:R-:W-:-:S04]  /*1480*/  UIADD3 UR5, UPT, UPT, UR13, 0x1f, URZ ;  /* 0x0000001f0d057890 */ /* 0x002fc8000fffe0ff */
[----:B------:R-:W-:-:S04]  /*1490*/  USHF.R.S32.HI UR4, URZ, 0x1f, UR5 ;  /* 0x0000001fff047899 */ /* 0x000fc80008011405 */
[----:B------:R-:W-:-:S04]  /*14a0*/  ULEA.HI UR4, UR4, UR5, URZ, 0x5 ;  /* 0x0000000504047291 */ /* 0x000fc8000f8f28ff */
[----:B------:R-:W-:Y:S02]  /*14b0*/  USHF.R.S32.HI UR15, URZ, 0x5, UR4 ;  /* 0x00000005ff0f7899 */ /* 0x000fe40008011404 */
[----:B------:R-:W-:Y:S02]  /*14c0*/  UIADD3 UR4, UPT, UPT, UR13, -0x1, URZ ;  /* 0xffffffff0d047890 */ /* 0x000fe4000fffe0ff */
[----:B------:R-:W-:Y:S02]  /*14d0*/  UISETP.LT.U32.AND UP0, UPT, UR15, 0x6, UPT ;  /* 0x000000060f00788c */ /* 0x000fe4000bf01070 */
[----:B------:R-:W-:Y:S02]  /*14e0*/  UISETP.GE.U32.AND UP1, UPT, UR4, -0x3f, UPT ;  /* 0xffffffc10400788c */ /* 0x000fe4000bf26070 */
[----:B------:R-:W-:Y:S02]  /*14f0*/  USEL UR14, UR15, 0x6, UP0 ;  /* 0x000000060f0e7887 */ /* 0x000fe40008000000 */
[----:B------:R-:W-:-:S02]  /*1500*/  UIADD3 UR13, UPT, UPT, UR13, 0x3e, URZ ;  /* 0x0000003e0d0d7890 */ /* 0x000fc4000fffe0ff */
[----:B------:R-:W-:Y:S02]  /*1510*/  UIADD3 UR5, UPT, UPT, UR14, -0x1, URZ ;  /* 0xffffffff0e057890 */ /* 0x000fe4000fffe0ff */
[----:B------:R-:W-:-:S03]  /*1520*/  UIADD3 UR7, UPT, UPT, UR15, -UR14, URZ ;  /* 0x8000000e0f077290 */ /* 0x000fc6000fffe0ff */
[----:B------:R-:W-:-:S04]  /*1530*/  @UP1 UIADD3 UR5, UPT, UPT, UR14, URZ, URZ ;  /* 0x000000ff0e051290 */ /* 0x000fc8000fffe0ff */
[----:B--2---:R-:W-:-:S12]  /*1540*/  UIADD3 UR5, UPT, UPT, UR5, 0x1, URZ ;  /* 0x0000000105057890 */ /* 0x004fd8000fffe0ff */
.L_x_35:
[----:B------:R-:W-:Y:S01]  /*1550*/  UISETP.NE.AND UP0, UPT, UR37, URZ, UPT ;  /* 0x000000ff2500728c */ /* 0x000fe2000bf05270 */
[----:B------:R-:W1:Y:S08]  /*1560*/  S2UR UR37, SR_CgaCtaId ;  /* 0x00000000002579c3 */ /* 0x000e700000008800 */
[----:B------:R-:W-:Y:S05]  /*1570*/  BRA.U UP0, `(.L_x_18) ;  /* 0x0000000100347547 */ /* 0x000fea000b800000 */
[----:B------:R-:W2:Y:S01]  /*1580*/  S2R R2, SR_CgaCtaId ;  /* 0x0000000000027919 */ /* 0x000ea20000008800 */
[----:B------:R-:W-:-:S04]  /*1590*/  MOV R3, 0x400 ;  /* 0x0000040000037802 */ /* 0x000fc80000000f00 */
[----:B--2---:R-:W-:Y:S02]  /*15a0*/  LEA R3, R2, R3, 0x18 ;  /* 0x0000000302037211 */ /* 0x004fe400078ec0ff */
[----:B------:R-:W-:-:S03]  /*15b0*/  SHF.L.U32 R2, R8, 0x1f, RZ ;  /* 0x0000001f08027819 */ /* 0x000fc600000006ff */
[----:B------:R-:W-:-:S04]  /*15c0*/  IMAD R3, R10, 0x8, R3 ;  /* 0x000000080a037824 */ /* 0x000fc800078e0203 */
[----:B------:R-:W2:Y:S02]  /*15d0*/  SYNCS.PHASECHK.TRANS64.TRYWAIT P0, [R3+URZ+0x100], R2 ;  /* 0x00010002030075a7 */ /* 0x000ea400080011ff */
[----:B--2---:R-:W-:Y:S05]  /*15e0*/  @!P0 BRA `(.L_x_19) ;  /* 0x0000005800f08947 */ /* 0x004fea0003800000 */
.L_x_107:
[----:B------:R-:W-:Y:S01]  /*15f0*/  VIADD R10, R10, 0x1 ;  /* 0x000000010a0a7836 */ /* 0x000fe20000000000 */
[----:B------:R2:W-:Y:S04]  /*1600*/  SYNCS.ARRIVE.TRANS64.A1T0 RZ, [R3+URZ+0xf0], RZ ;  /* 0x0000f0ff03ff79a7 */ /* 0x0005e800081000ff */
[----:B------:R-:W-:-:S04]  /*1610*/  ISETP.NE.AND P0, PT, R10, 0x2, PT ;  /* 0x000000020a00780c */ /* 0x000fc80003f05270 */
[----:B------:R-:W-:Y:S02]  /*1620*/  SEL R10, R10, RZ, P0 ;  /* 0x000000ff0a0a7207 */ /* 0x000fe40000000000 */
[----:B--2---:R-:W-:-:S04]  /*1630*/  SEL R3, RZ, 0x1, P0 ;  /* 0x00000001ff037807 */ /* 0x004fc80000000000 */
[----:B------:R-:W-:-:S07]  /*1640*/  LOP3.LUT R8, R8, R3, RZ, 0x3c, !PT ;  /* 0x0000000308087212 */ /* 0x000fce00078e3cff */
.L_x_18:
[----:B------:R-:W-:Y:S01]  /*1650*/  UMOV UR4, 0x400 ;  /* 0x0000040000047882 */ /* 0x000fe20000000000 */
[----:B------:R-:W-:Y:S01]  /*1660*/  SHF.L.U32 R2, R15, 0x1f, RZ ;  /* 0x0000001f0f027819 */ /* 0x000fe200000006ff */
[----:B-1----:R-:W-:Y:S01]  /*1670*/  ULEA UR4, UR37, UR4, 0x18 ;  /* 0x0000000425047291 */ /* 0x002fe2000f8ec0ff */
[----:B------:R-:W-:Y:S01]  /*1680*/  R2UR UR35, R21 ;  /* 0x00000000152372ca */ /* 0x000fe200000e0000 */
[----:B------:R-:W-:Y:S01]  /*1690*/  UISETP.GE.U32.AND UP0, UPT, UR13, 0x3f, UPT ;  /* 0x0000003f0d00788c */ /* 0x000fe2000bf06070 */
[----:B------:R-:W-:Y:S01]  /*16a0*/  R2UR UR11, R20 ;  /* 0x00000000140b72ca */ /* 0x000fe200000e0000 */
[----:B------:R-:W-:Y:S01]  /*16b0*/  ULEA UR8, UR6, UR4, 0x3 ;  /* 0x0000000406087291 */ /* 0x000fe2000f8e18ff */
[----:B------:R-:W-:-:S08]  /*16c0*/  UMOV UR24, URZ ;  /* 0x000000ff00187c82 */ /* 0x000fd00008000000 */
[----:B------:R1:W2:Y:S01]  /*16d0*/  SYNCS.PHASECHK.TRANS64.TRYWAIT P0, [UR8+0x30], R2 ;  /* 0x00003002ff0075a7 */ /* 0x0002a20008001108 */
[----:B------:R-:W-:Y:S02]  /*16e0*/  USHF.L.U32 UR35, UR35, 0x6, URZ ;  /* 0x0000000623237899 */ /* 0x000fe400080006ff */
[----:B------:R-:W-:Y:S01]  /*16f0*/  USHF.L.U32 UR11, UR11, 0x7, URZ ;  /* 0x000000070b0b7899 */ /* 0x000fe200080006ff */
[----:B------:R-:W-:Y:S11]  /*1700*/  BRA.U !UP0, `(.L_x_20) ;  /* 0x0000000108a87547 */ /* 0x000ff6000b800000 */
[----:B------:R-:W-:Y:S01]  /*1710*/  UMOV UR16, URZ ;  /* 0x000000ff00107c82 */ /* 0x000fe20008000000 */
[----:B------:R-:W-:-:S05]  /*1720*/  UMOV UR17, UR6 ;  /* 0x0000000600117c82 */ /* 0x000fca0008000000 */
.L_x_25:
[----:B-1----:R-:W-:Y:S01]  /*1730*/  ULEA UR33, UR17, UR4, 0x3 ;  /* 0x0000000411217291 */ /* 0x002fe2000f8e18ff */
[----:B--2---:R-:W-:Y:S01]  /*1740*/  @!P5 MOV R3, 0x1800 ;  /* 0x000018000003d802 */ /* 0x004fe20000000f00 */
[----:B--2---:R-:W-:Y:S10]  /*1750*/  @P0 BRA `(.L_x_21) ;  /* 0x00000000000c0947 */ /* 0x004ff40003800000 */
[----:B------:R-:W-:-:S04]  /*1760*/  SHF.L.U32 R5, R15, 0x1f, RZ ;  /* 0x0000001f0f057819 */ /* 0x000fc800000006ff */
[----:B------:R-:W2:Y:S02]  /*1770*/  SYNCS.PHASECHK.TRANS64.TRYWAIT P0, [UR33+0x30], R5 ;  /* 0x00003005ff0075a7 */ /* 0x000ea40008001121 */
[----:B--2---:R-:W-:Y:S05]  /*1780*/  @!P0 BRA `(.L_x_22) ;  /* 0x00000058009c8947 */ /* 0x004fea0003800000 */
.L_x_21:
[----:B------:R2:W-:Y:S01]  /*1790*/  @!P5 SYNCS.ARRIVE.TRANS64 RZ, [UR33], R3 ;  /* 0x00000003ffffd9a7 */ /* 0x0005e20008000021 */
[----:B------:R-:W-:Y:S04]  /*17a0*/  BSSY.RECONVERGENT B0, `(.L_x_23) ;  /* 0x0000003000007945 */ /* 0x000fe80003800200 */
[----:B------:R-:W-:Y:S05]  /*17b0*/  @P4 BRA `(.L_x_24) ;  /* 0x0000000000044947 */ /* 0x000fea0003800000 */
[----:B------:R-:W-:Y:S05]  /*17c0*/  BPT.TRAP 0x1 ;  /* 0x000000040000795c */ /* 0x000fea0000300000 */
.L_x_24:
[----:B------:R-:W-:Y:S05]  /*17d0*/  BSYNC.RECONVERGENT B0 ;  /* 0x0000000000007941 */ /* 0x000fea0003800200 */
.L_x_23:
[----:B------:R-:W-:Y:S02]  /*17e0*/  UIADD3 UR6, UPT, UPT, UR17, 0x1, URZ ;  /* 0x0000000111067890 */ /* 0x000fe4000fffe0ff */
[----:B------:R-:W-:Y:S02]  /*17f0*/  ULEA UR32, UR17, UR4, 0xb ;  /* 0x0000000411207291 */ /* 0x000fe4000f8e58ff */
[----:B------:R-:W-:Y:S02]  /*1800*/  UISETP.NE.AND UP0, UPT, UR6, 0x6, UPT ;  /* 0x000000060600788c */ /* 0x000fe4000bf05270 */
[----:B------:R-:W-:Y:S02]  /*1810*/  UIADD3 UR26, UP1, UPT, UR22, 0x80, URZ ;  /* 0x00000080161a7890 */ /* 0x000fe4000ff3e0ff */
[----:B------:R-:W-:Y:S02]  /*1820*/  USEL UR9, URZ, 0x1, UP0 ;  /* 0x00000001ff097887 */ /* 0x000fe40008000000 */
[----:B------:R-:W-:-:S02]  /*1830*/  USEL UR6, UR6, URZ, UP0 ;  /* 0x000000ff06067287 */ /* 0x000fc40008000000 */
[----:B------:R-:W-:Y:S02]  /*1840*/  UIADD3 UR20, UP0, UPT, UR22, 0x180, URZ ;  /* 0x0000018016147890 */ /* 0x000fe4000ff1e0ff */
[----:B------:R-:W-:Y:S01]  /*1850*/  ULEA UR8, UR6, UR4, 0x3 ;  /* 0x0000000406087291 */ /* 0x000fe2000f8e18ff */
[----:B------:R-:W-:Y:S01]  /*1860*/  LOP3.LUT R15, R15, UR9, RZ, 0x3c, !PT ;  /* 0x000000090f0f7c12 */ /* 0x000fe2000f8e3cff */
[----:B------:R-:W-:Y:S02]  /*1870*/  USHF.L.U32 UR34, UR16, 0x5, URZ ;  /* 0x0000000510227899 */ /* 0x000fe400080006ff */
[----:B------:R-:W-:Y:S01]  /*1880*/  UIADD3.X UR27, UPT, UPT, URZ, UR23, URZ, UP1, !UPT ;  /* 0x00000017ff1b7290 */ /* 0x000fe20008ffe4ff */
[----:B-1----:R-:W-:Y:S01]  /*1890*/  SHF.L.U32 R2, R15, 0x1f, RZ ;  /* 0x0000001f0f027819 */ /* 0x002fe200000006ff */
[----:B------:R-:W-:Y:S02]  /*18a0*/  UIADD3 UR32, UPT, UPT, UR32, 0x4400, URZ ;  /* 0x0000440020207890 */ /* 0x000fe4000fffe0ff */
[----:B------:R-:W-:Y:S01]  /*18b0*/  UIADD3.X UR21, UPT, UPT, URZ, UR23, URZ, UP0, !UPT ;  /* 0x00000017ff157290 */ /* 0x000fe200087fe4ff */
[----:B------:R1:W1:Y:S01]  /*18c0*/  SYNCS.PHASECHK.TRANS64.TRYWAIT P0, [UR8+0x30], R2 ;  /* 0x00003002ff0075a7 */ /* 0x0002620008001108 */
[----:B------:R-:W-:Y:S01]  /*18d0*/  ULEA UR8, UR17, UR4, 0xc ;  /* 0x0000000411087291 */ /* 0x000fe2000f8e60ff */
[----:B------:R-:W-:Y:S01]  /*18e0*/  UMOV UR18, 0x0 ;  /* 0x0000000000127882 */ /* 0x000fe20000000000 */
[----:B------:R-:W-:-:S02]  /*18f0*/  UMOV UR19, 0x10000000 ;  /* 0x1000000000137882 */ /* 0x000fc40000000000 */
[----:B------:R-:W-:Y:S01]  /*1900*/  UIADD3 UR8, UPT, UPT, UR8, 0x7400, URZ ;  /* 0x0000740008087890 */ /* 0x000fe2000fffe0ff */
[----:B------:R1:W-:Y:S01]  /*1910*/  UTMALDG.3D [UR32], [UR26], desc[UR18] ;  /* 0x000012201a0075b4 */ /* 0x0003e20008011000 */
[----:B------:R-:W-:Y:S01]  /*1920*/  UMOV UR12, UR36 ;  /* 0x00000024000c7c82 */ /* 0x000fe20008000000 */
[----:B------:R-:W-:Y:S01]  /*1930*/  UMOV UR9, UR33 ;  /* 0x0000002100097c82 */ /* 0x000fe20008000000 */
[----:B------:R-:W-:Y:S01]  /*1940*/  UMOV UR10, UR34 ;  /* 0x00000022000a7c82 */ /* 0x000fe20008000000 */
[----:B------:R-:W-:Y:S01]  /*1950*/  UIADD3 UR16, UPT, UPT, UR16, 0x1, URZ ;  /* 0x0000000110107890 */ /* 0x000fe2000fffe0ff */
[----:B------:R-:W-:Y:S01]  /*1960*/  UMOV UR24, UR5 ;  /* 0x0000000500187c82 */ /* 0x000fe20008000000 */
[----:B------:R-:W-:Y:S02]  /*1970*/  UMOV UR17, UR6 ;  /* 0x0000000600117c82 */ /* 0x000fe40008000000 */
[----:B------:R1:W-:Y:S01]  /*1980*/  UTMALDG.3D [UR8], [UR20], desc[UR18] ;  /* 0x00001208140075b4 */ /* 0x0003e20008011000 */
[----:B------:R-:W-:-:S09]  /*1990*/  UISETP.NE.AND UP0, UPT, UR16, UR5, UPT ;  /* 0x000000051000728c */ /* 0x000fd2000bf05270 */
[----:B------:R-:W-:Y:S05]  /*19a0*/  BRA.U UP0, `(.L_x_25) ;  /* 0xfffffffd00607547 */ /* 0x000fea000b83ffff */
.L_x_20:
[----:B-1----:R-:W-:Y:S01]  /*19b0*/  ULEA UR8, UR6, UR4, 0x3 ;  /* 0x0000000406087291 */ /* 0x002fe2000f8e18ff */
[----:B------:R-:W-:Y:S01]  /*19c0*/  SHF.L.U32 R2, R15, 0x1f, RZ ;  /* 0x0000001f0f027819 */ /* 0x000fe200000006ff */
[----:B------:R-:W-:Y:S01]  /*19d0*/  @!P1 SYNCS.ARRIVE.TRANS64.A1T0 RZ, [UR4+0x88], RZ ;  /* 0x000088ffffff99a7 */ /* 0x000fe20008100004 */
[----:B------:R-:W-:-:S06]  /*19e0*/  UISETP.GT.AND UP0, UPT, UR15, UR14, UPT ;  /* 0x0000000e0f00728c */ /* 0x000fcc000bf04270 */
[----:B--2---:R1:W2:Y:S03]  /*19f0*/  SYNCS.PHASECHK.TRANS64.TRYWAIT P0, [UR8+0x30], R2 ;  /* 0x00003002ff0075a7 */ /* 0x0042a60008001108 */
[----:B------:R-:W-:Y:S05]  /*1a00*/  BRA.U !UP0, `(.L_x_26) ;  /* 0x0000000108ac7547 */ /* 0x000fea000b800000 */
[----:B------:R-:W-:Y:S01]  /*1a10*/  UIADD3 UR21, UPT, UPT, UR7, UR24, URZ ;  /* 0x0000001807157290 */ /* 0x000fe2000fffe0ff */
[----:B------:R-:W-:-:S11]  /*1a20*/  UMOV UR25, UR6 ;  /* 0x0000000600197c82 */ /* 0x000fd60008000000 */
.L_x_31:
[----:B-1----:R-:W-:Y:S01]  /*1a30*/  ULEA UR17, UR25, UR4, 0x3 ;  /* 0x0000000419117291 */ /* 0x002fe2000f8e18ff */
[----:B--2---:R-:W-:Y:S01]  /*1a40*/  @!P5 MOV R3, 0x1800 ;  /* 0x000018000003d802 */ /* 0x004fe20000000f00 */
[----:B--2---:R-:W-:Y:S10]  /*1a50*/  @P0 BRA `(.L_x_27) ;  /* 0x00000000000c0947 */ /* 0x004ff40003800000 */
[----:B------:R-:W-:-:S04]  /*1a60*/  SHF.L.U32 R5, R15, 0x1f, RZ ;  /* 0x0000001f0f057819 */ /* 0x000fc800000006ff */
[----:B------:R-:W2:Y:S02]  /*1a70*/  SYNCS.PHASECHK.TRANS64.TRYWAIT P0, [UR17+0x30], R5 ;  /* 0x00003005ff0075a7 */ /* 0x000ea40008001111 */
[----:B--2---:R-:W-:Y:S05]  /*1a80*/  @!P0 BRA `(.L_x_28) ;  /* 0x0000005400f48947 */ /* 0x004fea0003800000 */
.L_x_27:
[----:B------:R2:W-:Y:S01]  /*1a90*/  @!P5 SYNCS.ARRIVE.TRANS64 RZ, [UR17], R3 ;  /* 0x00000003ffffd9a7 */ /* 0x0005e20008000011 */
[----:B------:R-:W-:Y:S04]  /*1aa0*/  BSSY.RECONVERGENT B0, `(.L_x_29) ;  /* 0x0000003000007945 */ /* 0x000fe80003800200 */
[----:B------:R-:W-:Y:S05]  /*1ab0*/  @P4 BRA `(.L_x_30) ;  /* 0x0000000000044947 */ /* 0x000fea0003800000 */
[----:B------:R-:W-:Y:S05]  /*1ac0*/  BPT.TRAP 0x1 ;  /* 0x000000040000795c */ /* 0x000fea0000300000 */
.L_x_30:
[----:B------:R-:W-:Y:S05]  /*1ad0*/  BSYNC.RECONVERGENT B0 ;  /* 0x0000000000007941 */ /* 0x000fea0003800200 */
.L_x_29:
        /* <DEDUP_REMOVED lines=10> */
[----:B------:R-:W-:Y:S01]  /*1b80*/  UIADD3 UR16, UPT, UPT, UR16, 0x4400, URZ ;  /* 0x0000440010107890 */ /* 0x000fe2000fffe0ff */
[----:B-1----:R-:W-:Y:S01]  /*1b90*/  SHF.L.U32 R2, R15, 0x1f, RZ ;  /* 0x0000001f0f027819 */ /* 0x002fe200000006ff */
[----:B------:R-:W-:Y:S02]  /*1ba0*/  UIADD3.X UR31, UPT, UPT, URZ, UR23, URZ, UP1, !UPT ;  /* 0x00000017ff1f7290 */ /* 0x000fe40008ffe4ff */
[----:B------:R-:W-:Y:S01]  /*1bb0*/  UIADD3.X UR29, UPT, UPT, URZ, UR23, URZ, UP0, !UPT ;  /* 0x00000017ff1d7290 */ /* 0x000fe200087fe4ff */
[----:B------:R1:W1:Y:S01]  /*1bc0*/  SYNCS.PHASECHK.TRANS64.TRYWAIT P0, [UR8+0x30], R2 ;  /* 0x00003002ff0075a7 */ /* 0x0002620008001108 */
[----:B------:R-:W-:Y:S01]  /*1bd0*/  ULEA UR8, UR25, UR4, 0xc ;  /* 0x0000000419087291 */ /* 0x000fe2000f8e60ff */
[----:B------:R-:W-:Y:S01]  /*1be0*/  UMOV UR26, 0x0 ;  /* 0x00000000001a7882 */ /* 0x000fe20000000000 */
[----:B------:R-:W-:-:S02]  /*1bf0*/  UMOV UR27, 0x10000000 ;  /* 0x10000000001b7882 */ /* 0x000fc40000000000 */
[----:B------:R-:W-:Y:S01]  /*1c00*/  UIADD3 UR8, UPT, UPT, UR8, 0x7400, URZ ;  /* 0x0000740008087890 */ /* 0x000fe2000fffe0ff */
[----:B------:R-:W-:Y:S01]  /*1c10*/  UMOV UR19, UR35 ;  /* 0x0000002300137c82 */ /* 0x000fe20008000000 */
[----:B------:R-:W-:Y:S01]  /*1c20*/  UMOV UR20, UR36 ;  /* 0x0000002400147c82 */ /* 0x000fe20008000000 */
[----:B------:R-:W-:Y:S01]  /*1c30*/  UMOV UR12, UR36 ;  /* 0x00000024000c7c82 */ /* 0x000fe20008000000 */
[----:B------:R-:W-:Y:S01]  /*1c40*/  UMOV UR9, UR17 ;  /* 0x0000001100097c82 */ /* 0x000fe20008000000 */
[----:B------:R-:W-:Y:S01]  /*1c50*/  UMOV UR10, UR18 ;  /* 0x00000012000a7c82 */ /* 0x000fe20008000000 */
[----:B------:R1:W-:Y:S01]  /*1c60*/  UTMALDG.3D [UR16], [UR30], desc[UR26] ;  /* 0x00001a101e0075b4 */ /* 0x0003e20008011000 */
[----:B------:R-:W-:Y:S01]  /*1c70*/  UIADD3 UR24, UPT, UPT, UR24, 0x1, URZ ;  /* 0x0000000118187890 */ /* 0x000fe2000fffe0ff */
[----:B------:R-:W-:-:S03]  /*1c80*/  UMOV UR25, UR6 ;  /* 0x0000000600197c82 */ /* 0x000fc60008000000 */
[----:B------:R-:W-:Y:S01]  /*1c90*/  UISETP.NE.AND UP0, UPT, UR24, UR21, UPT ;  /* 0x000000151800728c */ /* 0x000fe2000bf05270 */
[----:B------:R1:W-:Y:S08]  /*1ca0*/  UTMALDG.3D [UR8], [UR28], desc[UR26] ;  /* 0x00001a081c0075b4 */ /* 0x0003f00008011000 */
[----:B------:R-:W-:Y:S05]  /*1cb0*/  BRA.U UP0, `(.L_x_31) ;  /* 0xfffffffd005c7547 */ /* 0x000fea000b83ffff */
.L_x_26:
[----:B-1----:R-:W-:Y:S01]  /*1cc0*/  LEA R2, R14, UR4, 0x3 ;  /* 0x000000040e027c11 */ /* 0x002fe2000f8e18ff */
[----:B------:R-:W-:Y:S01]  /*1cd0*/  NOP ;  /* 0x0000000000007918 */ /* 0x000fe20000000000 */
[----:B--2---:R-:W-:Y:S02]  /*1ce0*/  SHF.L.U32 R3, R12, 0x1f, RZ ;  /* 0x0000001f0c037819 */ /* 0x004fe400000006ff */
[----:B------:R-:W-:Y:S02]  /*1cf0*/  LEA R4, R14, UR4, 0x4 ;  /* 0x000000040e047c11 */ /* 0x000fe4000f8e20ff */
[----:B------:R-:W1:Y:S02]  /*1d00*/  SYNCS.PHASECHK.TRANS64.TRYWAIT P0, [R2+URZ+0x90], R3 ;  /* 0x00009003020075a7 */ /* 0x000e6400080011ff */
[----:B-1----:R-:W-:Y:S05]  /*1d10*/  @!P0 BRA `(.L_x_32) ;  /* 0x0000005400688947 */ /* 0x002fea0003800000 */
.L_x_110:
[----:B------:R-:W2:Y:S01]  /*1d20*/  LDS.128 R4, [R4+0x120] ;  /* 0x0001200004047984 */ /* 0x000ea20000000c00 */
[----:B---3--:R-:W-:Y:S01]  /*1d30*/  ISETP.GE.AND P0, PT, R40, 0x1, PT ;  /* 0x000000012800780c */ /* 0x008fe20003f06270 */
[----:B-1----:R-:W-:Y:S01]  /*1d40*/  VIADD R2, R2, 0xa0 ;  /* 0x000000a002027836 */ /* 0x002fe20000000000 */
[----:B------:R-:W-:Y:S01]  /*1d50*/  @!PT LDS RZ, [RZ] ;  /* 0x00000000fffff984 */ /* 0x000fe20000000800 */
[----:B------:R-:W-:Y:S01]  /*1d60*/  @!PT LDS RZ, [RZ] ;  /* 0x00000000fffff984 */ /* 0x000fe20000000800 */
[----:B------:R-:W-:Y:S01]  /*1d70*/  @!PT LDS RZ, [RZ] ;  /* 0x00000000fffff984 */ /* 0x000fe20000000800 */
[----:B------:R-:W-:Y:S01]  /*1d80*/  @!PT LDS RZ, [RZ] ;  /* 0x00000000fffff984 */ /* 0x000fe20000000800 */
[----:B------:R1:W-:Y:S06]  /*1d90*/  MEMBAR.ALL.CTA ;  /* 0x0000000000007992 */ /* 0x0003ec0000008000 */
[----:B-1----:R-:W1:Y:S01]  /*1da0*/  FENCE.VIEW.ASYNC.S ;  /* 0x00000000000073c6 */ /* 0x002e620000000000 */
[----:B------:R-:W-:-:S04]  /*1db0*/  PRMT R2, RZ, 0x654, R2 ;  /* 0x00000654ff027816 */ /* 0x000fc80000000002 */
[----:B-1----:R1:W-:Y:S01]  /*1dc0*/  SYNCS.ARRIVE.TRANS64.RED.A1T0 RZ, [R2+URZ], RZ ;  /* 0x000000ff02ff79a7 */ /* 0x0023e200081004ff */
[----:B--2---:R-:W-:-:S13]  /*1dd0*/  LOP3.LUT P2, RZ, R6, 0x1, RZ, 0xc0, !PT ;  /* 0x0000000106ff7812 */ /* 0x004fda000784c0ff */
[----:B------:R-:W-:Y:S01]  /*1de0*/  @P2 SHF.R.U32.HI R3, RZ, 0x10, R5 ;  /* 0x00000010ff032819 */ /* 0x000fe20000011605 */
[----:B------:R-:W-:Y:S01]  /*1df0*/  VOTEU.ANY UP0, P2 ;  /* 0x0000000000ff7886 */ /* 0x000fe20001000100 */
[----:B------:R-:W-:Y:S02]  /*1e00*/  @P2 MOV R13, R4 ;  /* 0x00000004000d2202 */ /* 0x000fe40000000f00 */
[----:B------:R-:W-:Y:S02]  /*1e10*/  @P2 R2UR.BROADCAST UR8, R3 ;  /* 0x00000000030822ca */ /* 0x000fe400008e0000 */
[----:B------:R-:W-:-:S11]  /*1e20*/  @P2 LOP3.LUT R11, R5, 0xffff, RZ, 0xc0, !PT ;  /* 0x0000ffff050b2812 */ /* 0x000fd600078ec0ff */
[----:B------:R-:W-:Y:S01]  /*1e30*/  @UP0 UMOV UR36, UR8 ;  /* 0x0000000800240c82 */ /* 0x000fe20008000000 */
[----:B-1----:R-:W-:Y:S05]  /*1e40*/  @!P0 BRA `(.L_x_33) ;  /* 0x0000000000b88947 */ /* 0x002fea0003800000 */
[----:B------:R-:W4:Y:S01]  /*1e50*/  LDC.64 R4, c[0x0][0xb18] ;  /* 0x0002c600ff047b82 */ /* 0x000f220000000a00 */
[----:B------:R-:W-:-:S07]  /*1e60*/  ISETP.NE.AND P3, PT, R40, 0x1, PT ;  /* 0x000000012800780c */ /* 0x000fce0003f65270 */
[----:B------:R-:W1:Y:S08]  /*1e70*/  LDC.64 R6, c[0x0][0xb10] ;  /* 0x0002c400ff067b82 */ /* 0x000e700000000a00 */
[----:B------:R-:W2:Y:S08]  /*1e80*/  LDC R16, c[0x0][0xb20] ;  /* 0x0002c800ff107b82 */ /* 0x000eb00000000800 */
[----:B------:R-:W3:Y:S01]  /*1e90*/  LDC R18, c[0x0][0xb0c] ;  /* 0x0002c300ff127b82 */ /* 0x000ee20000000800 */
[----:B----4-:R-:W-:Y:S01]  /*1ea0*/  IMAD.HI.U32 R17, R0, R5, RZ ;  /* 0x0000000500117227 */ /* 0x010fe200078e00ff */
[----:B------:R-:W-:-:S03]  /*1eb0*/  ISETP.NE.AND P0, PT, R4, 0x1, PT ;  /* 0x000000010400780c */ /* 0x000fc60003f05270 */
[----:B------:R-:W-:-:S03]  /*1ec0*/  IMAD.HI.U32 R5, R11, R5, RZ ;  /* 0x000000050b057227 */ /* 0x000fc600078e00ff */
[----:B------:R-:W4:Y:S01]  /*1ed0*/  LDC.64 R2, c[0x0][0xb28] ;  /* 0x0002ca00ff027b82 */ /* 0x000f220000000a00 */
[----:B-1----:R-:W-:-:S04]  /*1ee0*/  IMAD.HI.U32 R20, R9, R6, RZ ;  /* 0x0000000609147227 */ /* 0x002fc800078e00ff */
[----:B------:R-:W-:Y:S01]  /*1ef0*/  IMAD.HI.U32 R22, R13, R6, RZ ;  /* 0x000000060d167227 */ /* 0x000fe200078e00ff */
[----:B------:R-:W-:Y:S02]  /*1f00*/  SHF.R.U32.HI R20, RZ, R7, R20 ;  /* 0x00000007ff147219 */ /* 0x000fe40000011614 */
[-C--:B--2---:R-:W-:Y:S02]  /*1f10*/  SHF.R.U32.HI R17, RZ, R16.reuse, R17 ;  /* 0x00000010ff117219 */ /* 0x084fe40000011611 */
[----:B------:R-:W-:Y:S02]  /*1f20*/  SHF.R.U32.HI R16, RZ, R16, R5 ;  /* 0x00000010ff107219 */ /* 0x000fe40000011605 */
[----:B------:R-:W-:Y:S02]  /*1f30*/  SEL R17, R0, R17, !P0 ;  /* 0x0000001100117207 */ /* 0x000fe40004000000 */
[----:B------:R-:W-:Y:S02]  /*1f40*/  SHF.R.U32.HI R22, RZ, R7, R22 ;  /* 0x00000007ff167219 */ /* 0x000fe40000011616 */
[----:B---3--:R-:W-:-:S02]  /*1f50*/  ISETP.NE.AND P1, PT, R18, 0x1, PT ;  /* 0x000000011200780c */ /* 0x008fc40003f25270 */
[----:B------:R-:W-:Y:S02]  /*1f60*/  SEL R5, R11, R16, !P0 ;  /* 0x000000100b057207 */ /* 0x000fe40004000000 */
[----:B------:R-:W-:Y:S02]  /*1f70*/  SEL R19, R9, R20, !P1 ;  /* 0x0000001409137207 */ /* 0x000fe40004800000 */
[----:B------:R-:W-:Y:S01]  /*1f80*/  SEL R7, R13, R22, !P1 ;  /* 0x000000160d077207 */ /* 0x000fe20004800000 */
[----:B----4-:R-:W-:-:S04]  /*1f90*/  IMAD.HI.U32 R20, R17, R2, RZ ;  /* 0x0000000211147227 */ /* 0x010fc800078e00ff */
[----:B------:R-:W-:Y:S01]  /*1fa0*/  IMAD.HI.U32 R6, R19, R2, RZ ;  /* 0x0000000213067227 */ /* 0x000fe200078e00ff */
[----:B------:R-:W-:-:S04]  /*1fb0*/  @P3 SHF.R.U32.HI R17, RZ, R3, R20 ;  /* 0x00000003ff113219 */ /* 0x000fc80000011614 */
        /* <DEDUP_REMOVED lines=8> */
[----:B------:R-:W-:-:S04]  /*2040*/  @!P0 IMAD.HI.U32 R16, R7, R2, RZ ;  /* 0x0000000207108227 */ /* 0x000fc800078e00ff */
[----:B------:R-:W-:Y:S01]  /*2050*/  IMAD.MOV R2, RZ, RZ, -R6 ;  /* 0x000000ffff027224 */ /* 0x000fe200078e0a06 */
[----:B------:R-:W-:-:S03]  /*2060*/  @!P0 SHF.R.U32.HI R16, RZ, R3, R16 ;  /* 0x00000003ff108219 */ /* 0x000fc60000011610 */
[----:B------:R-:W-:Y:S01]  /*2070*/  IMAD R2, R40, R2, R5 ;  /* 0x0000000228027224 */ /* 0x000fe200078e0205 */
[----:B------:R-:W-:Y:S02]  /*2080*/  @!P0 SEL R3, R7, R16, !P3 ;  /* 0x0000001007038207 */ /* 0x000fe40005800000 */
[----:B------:R-:W-:-:S03]  /*2090*/  IADD3 R16, PT, PT, -R5, RZ, RZ ;  /* 0x000000ff05107210 */ /* 0x000fc60007ffe1ff */
[--C-:B------:R-:W-:Y:S02]  /*20a0*/  @!P0 IMAD.IADD R6, R6, 0x1, -R3.reuse ;  /* 0x0000000106068824 */ /* 0x100fe400078e0a03 */
[----:B------:R-:W-:Y:S01]  /*20b0*/  @!P0 IMAD R3, R2, R19, R3 ;  /* 0x0000001302038224 */ /* 0x000fe200078e0203 */
[----:B------:R-:W-:Y:S01]  /*20c0*/  IADD3 R2, PT, PT, -R7, RZ, RZ ;  /* 0x000000ff07027210 */ /* 0x000fe20007ffe1ff */
[----:B------:R-:W-:Y:S02]  /*20d0*/  @!P0 IMAD R5, R40, R6, R7 ;  /* 0x0000000628058224 */ /* 0x000fe400078e0207 */
[----:B------:R-:W-:Y:S02]  /*20e0*/  IMAD R11, R4, R16, R11 ;  /* 0x00000010040b7224 */ /* 0x000fe400078e020b */
[----:B------:R-:W-:Y:S02]  /*20f0*/  @!P0 IMAD.MOV.U32 R7, RZ, RZ, R3 ;  /* 0x000000ffff078224 */ /* 0x000fe400078e0003 */
[----:B------:R-:W-:-:S02]  /*2100*/  IMAD R2, R18, R2, R13 ;  /* 0x0000000212027224 */ /* 0x000fc400078e020d */
[----:B------:R-:W-:Y:S02]  /*2110*/  IMAD R11, R5, R4, R11 ;  /* 0x00000004050b7224 */ /* 0x000fe400078e020b */
[----:B------:R-:W-:Y:S02]  /*2120*/  IMAD R13, R7, R18, R2 ;  /* 0x00000012070d7224 */ /* 0x000fe400078e0202 */
.L_x_33:
[----:B------:R-:W1:Y:S02]  /*2130*/  LDCU UR8, c[0x0][0xb30] ;  /* 0x00016600ff0877ac */ /* 0x000e640008000800 */
[----:B-1----:R-:W-:-:S09]  /*2140*/  UISETP.NE.AND UP0, UPT, UR8, 0x1, UPT ;  /* 0x000000010800788c */ /* 0x002fd2000bf05270 */
[----:B------:R-:W-:Y:S05]  /*2150*/  BRA.U UP0, `(.L_x_34) ;  /* 0x0000000100407547 */ /* 0x000fea000b800000 */
[----:B------:R-:W1:Y:S08]  /*2160*/  LDC.64 R4, c[0x0][0xb10] ;  /* 0x0002c400ff047b82 */ /* 0x000e700000000a00 */
[----:B------:R-:W2:Y:S08]  /*2170*/  LDC.64 R2, c[0x0][0xb18] ;  /* 0x0002c600ff027b82 */ /* 0x000eb00000000a00 */
[----:B------:R-:W3:Y:S08]  /*2180*/  LDC R6, c[0x0][0xb20] ;  /* 0x0002c800ff067b82 */ /* 0x000ef00000000800 */
[----:B------:R-:W4:Y:S01]  /*2190*/  LDC R16, c[0x0][0xb0c] ;  /* 0x0002c300ff107b82 */ /* 0x000f220000000800 */
[----:B-1----:R-:W-:-:S05]  /*21a0*/  IMAD.HI.U32 R4, R13, R4, RZ ;  /* 0x000000040d047227 */ /* 0x002fca00078e00ff */
[----:B------:R-:W-:Y:S01]  /*21b0*/  SHF.R.U32.HI R4, RZ, R5, R4 ;  /* 0x00000005ff047219 */ /* 0x000fe20000011604 */
[----:B--2---:R-:W-:Y:S01]  /*21c0*/  IMAD.HI.U32 R3, R11, R3, RZ ;  /* 0x000000030b037227 */ /* 0x004fe200078e00ff */
[----:B------:R-:W-:-:S04]  /*21d0*/  ISETP.NE.AND P0, PT, R2, 0x1, PT ;  /* 0x000000010200780c */ /* 0x000fc80003f05270 */
[----:B---3--:R-:W-:-:S04]  /*21e0*/  SHF.R.U32.HI R6, RZ, R6, R3 ;  /* 0x00000006ff067219 */ /* 0x008fc80000011603 */
[----:B------:R-:W-:Y:S02]  /*21f0*/  SEL R3, R11, R6, !P0 ;  /* 0x000000060b037207 */ /* 0x000fe40004000000 */
[----:B----4-:R-:W-:-:S04]  /*2200*/  ISETP.NE.AND P1, PT, R16, 0x1, PT ;  /* 0x000000011000780c */ /* 0x010fc80003f25270 */
[----:B------:R-:W-:-:S05]  /*2210*/  SEL R4, R13, R4, !P1 ;  /* 0x000000040d047207 */ /* 0x000fca0004800000 */
[----:B------:R-:W-:Y:S02]  /*2220*/  IMAD.IADD R5, R3, 0x1, -R4 ;  /* 0x0000000103057824 */ /* 0x000fe400078e0a04 */
[----:B------:R-:W-:Y:S02]  /*2230*/  IMAD.IADD R3, R4, 0x1, -R3 ;  /* 0x0000000104037824 */ /* 0x000fe400078e0a03 */
[----:B------:R-:W-:Y:S02]  /*2240*/  IMAD R13, R5, R16, R13 ;  /* 0x00000010050d7224 */ /* 0x000fe400078e020d */
[----:B------:R-:W-:-:S07]  /*2250*/  IMAD R11, R3, R2, R11 ;  /* 0x00000002030b7224 */ /* 0x000fce00078e020b */
.L_x_34:
[----:B------:R-:W-:Y:S01]  /*2260*/  VIADD R14, R14, 0x1 ;  /* 0x000000010e0e7836 */ /* 0x000fe20000000000 */
[----:B------:R-:W-:Y:S01]  /*2270*/  PLOP3.LUT P1, PT, PT, PT, PT, 0x80, 0x8 ;  /* 0x000000000008781c */ /* 0x000fe20003f2f070 */
[----:B------:R-:W-:Y:S02]  /*2280*/  IMAD.IADD R21, R13, 0x1, R96 ;  /* 0x000000010d157824 */ /* 0x000fe400078e0260 */
[----:B------:R-:W-:Y:S01]  /*2290*/  IMAD.IADD R20, R11, 0x1, R94 ;  /* 0x000000010b147824 */ /* 0x000fe200078e025e */
[----:B------:R-:W-:-:S04]  /*22a0*/  ISETP.NE.AND P0, PT, R14, 0x2, PT ;  /* 0x000000020e00780c */ /* 0x000fc80003f05270 */
[----:B------:R-:W-:Y:S02]  /*22b0*/  SEL R3, RZ, 0x1, P0 ;  /* 0x00000001ff037807 */ /* 0x000fe40000000000 */
[----:B------:R-:W-:Y:S02]  /*22c0*/  SEL R14, R14, RZ, P0 ;  /* 0x000000ff0e0e7207 */ /* 0x000fe40000000000 */
[----:B------:R-:W-:Y:S01]  /*22d0*/  LOP3.LUT R12, R12, R3, RZ, 0x3c, !PT ;  /* 0x000000030c0c7212 */ /* 0x000fe200078e3cff */
[----:B------:R-:W-:Y:S06]  /*22e0*/  @P2 BRA `(.L_x_35) ;  /* 0xfffffff000982947 */ /* 0x000fec000383ffff */
[----:B------:R-:W-:Y:S01]  /*22f0*/  UIADD3 UR4, UPT, UPT, UR4, 0x30, URZ ;  /* 0x0000003004047890 */ /* 0x000fe2000fffe0ff */
[----:B------:R-:W-:-:S03]  /*2300*/  SHF.L.U32 R3, R15, 0x1f, RZ ;  /* 0x0000001f0f037819 */ /* 0x000fc600000006ff */
[----:B------:R-:W-:-:S09]  /*2310*/  ULEA UR5, UR6, UR4, 0x3 ;  /* 0x0000000406057291 */ /* 0x000fd2000f8e18ff */
[----:B------:R-:W1:Y:S02]  /*2320*/  SYNCS.PHASECHK.TRANS64.TRYWAIT P0, [UR5], R3 ;  /* 0x00000003ff0075a7 */ /* 0x000e640008001105 */
[----:B-1----:R-:W-:Y:S05]  /*2330*/  @!P0 BRA `(.L_x_36) ;  /* 0x0000004c00f48947 */ /* 0x002fea0003800000 */
.L_x_112:
[----:B------:R-:W-:-:S04]  /*2340*/  UIADD3 UR6, UPT, UPT, UR6, 0x1, URZ ;  /* 0x0000000106067890 */ /* 0x000fc8000fffe0ff */
[----:B------:R-:W-:-:S04]  /*2350*/  UISETP.NE.AND UP0, UPT, UR6, 0x6, UPT ;  /* 0x000000060600788c */ /* 0x000fc8000bf05270 */
[----:B------:R-:W-:Y:S02]  /*2360*/  USEL UR7, URZ, 0x1, UP0 ;  /* 0x00000001ff077887 */ /* 0x000fe40008000000 */
[----:B------:R-:W-:-:S04]  /*2370*/  USEL UR6, UR6, URZ, UP0 ;  /* 0x000000ff06067287 */ /* 0x000fc80008000000 */
[----:B------:R-:W-:Y:S01]  /*2380*/  ULEA UR5, UR6, UR4, 0x3 ;  /* 0x0000000406057291 */ /* 0x000fe2000f8e18ff */
[----:B------:R-:W-:-:S04]  /*2390*/  LOP3.LUT R2, R15, UR7, RZ, 0x3c, !PT ;  /* 0x000000070f027c12 */ /* 0x000fc8000f8e3cff */
[----:B-1----:R-:W-:-:S04]  /*23a0*/  SHF.L.U32 R3, R2, 0x1f, RZ ;  /* 0x0000001f02037819 */ /* 0x002fc800000006ff */
[----:B------:R-:W1:Y:S02]  /*23b0*/  SYNCS.PHASECHK.TRANS64.TRYWAIT P0, [UR5], R3 ;  /* 0x00000003ff0075a7 */ /* 0x000e640008001105 */
[----:B-1----:R-:W-:Y:S05]  /*23c0*/  @!P0 BRA `(.L_x_37) ;  /* 0x0000004c00e88947 */ /* 0x002fea0003800000 */
.L_x_114:
        /* <DEDUP_REMOVED lines=9> */
.L_x_116:
        /* <DEDUP_REMOVED lines=9> */
.L_x_118:
        /* <DEDUP_REMOVED lines=9> */
.L_x_120:
[----:B------:R-:W-:-:S04]  /*2580*/  UIADD3 UR6, UPT, UPT, UR6, 0x1, URZ ;  /* 0x0000000106067890 */ /* 0x000fc8000fffe0ff */
[----:B------:R-:W-:-:S04]  /*2590*/  UISETP.NE.AND UP0, UPT, UR6, 0x6, UPT ;  /* 0x000000060600788c */ /* 0x000fc8000bf05270 */
[----:B------:R-:W-:Y:S02]  /*25a0*/  USEL UR5, URZ, 0x1, UP0 ;  /* 0x00000001ff057887 */ /* 0x000fe40008000000 */
[----:B------:R-:W-:-:S04]  /*25b0*/  USEL UR6, UR6, URZ, UP0 ;  /* 0x000000ff06067287 */ /* 0x000fc80008000000 */
[----:B------:R-:W-:Y:S01]  /*25c0*/  ULEA UR6, UR6, UR4, 0x3 ;  /* 0x0000000406067291 */ /* 0x000fe2000f8e18ff */
[----:B-1----:R-:W-:-:S04]  /*25d0*/  LOP3.LUT R3, R2, UR5, RZ, 0x3c, !PT ;  /* 0x0000000502037c12 */ /* 0x002fc8000f8e3cff */
[----:B------:R-:W-:Y:S01]  /*25e0*/  SHF.L.U32 R3, R3, 0x1f, RZ ;  /* 0x0000001f03037819 */ /* 0x000fe200000006ff */
[----:B----4-:R-:W-:-:S07]  /*25f0*/  IMAD.U32 R0, RZ, RZ, UR6 ;  /* 0x00000006ff007e24 */ /* 0x010fce000f8e00ff */
.L_x_41:
[----:B-1----:R1:W2:Y:S02]  /*2600*/  SYNCS.PHASECHK.TRANS64.TRYWAIT P0, [R0+URZ], R3 ;  /* 0x00000003000075a7 */ /* 0x0022a400080011ff */
[----:B--2---:R-:W-:Y:S05]  /*2610*/  @!P0 NANOSLEEP.SYNCS 0x989680 ;  /* 0x009896800000895d */ /* 0x004fea0003900000 */
[----:B------:R-:W2:Y:S02]  /*2620*/  @!P0 SYNCS.PHASECHK.TRANS64 P0, [R0+URZ], R3 ;  /* 0x00000003000085a7 */ /* 0x000ea400080010ff */
[----:B--2---:R-:W-:Y:S05]  /*2630*/  @P0 EXIT ;  /* 0x000000000000094d */ /* 0x004fea0003800000 */
[----:B------:R-:W-:Y:S05]  /*2640*/  BRA `(.L_x_41) ;  /* 0xfffffffc00ec7947 */ /* 0x000fea000383ffff */
.L_x_17:
[----:B------:R-:W-:-:S04]  /*2650*/  UISETP.NE.AND UP1, UPT, UR37, URZ, UPT ;  /* 0x000000ff2500728c */ /* 0x000fc8000bf25270 */
[----:B------:R-:W-:-:S09]  /*2660*/  UISETP.NE.OR UP1, UPT, UR8, 0x1, UP1 ;  /* 0x000000010800788c */ /* 0x000fd20008f25670 */
[----:B------:R-:W-:Y:S05]  /*2670*/  BRA.U UP1, `(.L_x_42) ;  /* 0x0000000501487547 */ /* 0x000fea000b800000 */
[----:B------:R-:W-:Y:S01]  /*2680*/  ISETP.NE.AND P2, PT, R2, RZ, PT ;  /* 0x000000ff0200720c */ /* 0x000fe20003f45270 */
[----:B------:R-:W-:Y:S01]  /*2690*/  IMAD.MOV.U32 R12, RZ, RZ, 0x1 ;  /* 0x00000001ff0c7424 */ /* 0x000fe200078e00ff */
[----:B------:R-:W-:Y:S02]  /*26a0*/  CS2R R10, SRZ ;  /* 0x00000000000a7805 */ /* 0x000fe4000001ff00 */
[----:B------:R-:W-:Y:S01]  /*26b0*/  CS2R R8, SRZ ;  /* 0x0000000000087805 */ /* 0x000fe2000001ff00 */
[----:B------:R-:W-:Y:S01]  /*26c0*/  UMOV UR4, 0x400 ;  /* 0x0000040000047882 */ /* 0x000fe20000000000 */
[----:B------:R-:W-:Y:S01]  /*26d0*/  UMOV UR6, URZ ;  /* 0x000000ff00067c82 */ /* 0x000fe20008000000 */
[----:B------:R-:W-:-:S12]  /*26e0*/  ULEA UR37, UR37, UR4, 0x18 ;  /* 0x0000000425257291 */ /* 0x000fd8000f8ec0ff */
.L_x_46:
[----:B------:R-:W-:Y:S02]  /*26f0*/  LEA R0, R8, UR37, 0x3 ;  /* 0x0000002508007c11 */ /* 0x000fe4000f8e18ff */
[----:B------:R-:W-:-:S03]  /*2700*/  SHF.L.U32 R5, R9, 0x1f, RZ ;  /* 0x0000001f09057819 */ /* 0x000fc600000006ff */
[----:B------:R-:W-:Y:S01]  /*2710*/  VIADD R4, R0, 0x100 ;  /* 0x0000010000047836 */ /* 0x000fe20000000000 */
[----:B------:R-:W1:Y:S02]  /*2720*/  SYNCS.PHASECHK.TRANS64.TRYWAIT P0, [R0+URZ+0xf0], R5 ;  /* 0x0000f005000075a7 */ /* 0x000e6400080011ff */
[----:B-1----:R-:W-:Y:S05]  /*2730*/  @!P0 BRA `(.L_x_43) ;  /* 0x0000004c006c8947 */ /* 0x002fea0003800000 */
.L_x_121:
[----:B------:R-:W-:Y:S01]  /*2740*/  ULEA UR5, UR6, UR37, 0x3 ;  /* 0x0000002506057291 */ /* 0x000fe2000f8e18ff */
[----:B------:R-:W-:Y:S02]  /*2750*/  PRMT R4, RZ, 0x654, R4 ;  /* 0x00000654ff047816 */ /* 0x000fe40000000004 */
[----:B-1----:R-:W-:Y:S01]  /*2760*/  SHF.L.U32 R5, R12, 0x1f, RZ ;  /* 0x0000001f0c057819 */ /* 0x002fe200000006ff */
[----:B------:R-:W-:Y:S01]  /*2770*/  UIADD3 UR4, UPT, UPT, UR5, 0x90, URZ ;  /* 0x0000009005047890 */ /* 0x000fe2000fffe0ff */
[----:B------:R1:W-:Y:S05]  /*2780*/  SYNCS.ARRIVE.TRANS64.RED.A1T0 RZ, [R4+URZ], RZ ;  /* 0x000000ff04ff79a7 */ /* 0x0003ea00081004ff */
[----:B------:R-:W-:Y:S01]  /*2790*/  IMAD.U32 R7, RZ, RZ, UR4 ;  /* 0x00000004ff077e24 */ /* 0x000fe2000f8e00ff */
[----:B------:R-:W2:Y:S04]  /*27a0*/  SYNCS.PHASECHK.TRANS64.TRYWAIT P0, [UR5+0xa0], R5 ;  /* 0x0000a005ff0075a7 */ /* 0x000ea80008001105 */
[----:B------:R-:W-:Y:S01]  /*27b0*/  PRMT R6, R2, 0x654, R7 ;  /* 0x0000065402067816 */ /* 0x000fe20000000007 */
[----:B-1----:R-:W-:Y:S01]  /*27c0*/  @!P2 IMAD.MOV.U32 R4, RZ, RZ, 0x10 ;  /* 0x00000010ff04a424 */ /* 0x002fe200078e00ff */
[----:B--2---:R-:W-:Y:S06]  /*27d0*/  @!P0 BRA `(.L_x_44) ;  /* 0x0000004c00588947 */ /* 0x004fec0003800000 */
.L_x_123:
[----:B------:R-:W-:Y:S01]  /*27e0*/  ULEA UR4, UR6, UR37, 0x4 ;  /* 0x0000002506047291 */ /* 0x000fe2000f8e20ff */
[----:B------:R-:W-:Y:S01]  /*27f0*/  SEL R3, R6, R3, !P2 ;  /* 0x0000000306037207 */ /* 0x000fe20005000000 */
[----:B------:R-:W-:Y:S01]  /*2800*/  UIADD3 UR5, UPT, UPT, UR5, 0x90, URZ ;  /* 0x0000009005057890 */ /* 0x000fe2000fffe0ff */
[----:B-1----:R-:W-:Y:S01]  /*2810*/  LEA R0, R11, UR37, 0x3 ;  /* 0x000000250b007c11 */ /* 0x002fe2000f8e18ff */
[----:B------:R-:W-:Y:S01]  /*2820*/  UIADD3 UR4, UPT, UPT, UR4, 0x120, URZ ;  /* 0x0000012004047890 */ /* 0x000fe2000fffe0ff */
[----:B------:R-:W-:Y:S01]  /*2830*/  SHF.L.U32 R5, R10, 0x1f, RZ ;  /* 0x0000001f0a057819 */ /* 0x000fe200000006ff */
[----:B------:R1:W-:Y:S01]  /*2840*/  @!P2 SYNCS.ARRIVE.TRANS64.RED RZ, [R3+URZ], R4 ;  /* 0x0000000403ffa9a7 */ /* 0x0003e200080004ff */
[----:B------:R-:W-:Y:S01]  /*2850*/  UIADD3 UR6, UPT, UPT, UR6, 0x1, URZ ;  /* 0x0000000106067890 */ /* 0x000fe2000fffe0ff */
[----:B------:R-:W-:-:S03]  /*2860*/  VIADD R8, R8, 0x1 ;  /* 0x0000000108087836 */ /* 0x000fc60000000000 */
[----:B------:R-:W-:Y:S02]  /*2870*/  UISETP.NE.AND UP0, UPT, UR6, 0x2, UPT ;  /* 0x000000020600788c */ /* 0x000fe4000bf05270 */
[----:B------:R-:W-:Y:S06]  /*2880*/  UGETNEXTWORKID.BROADCAST [UR4], [UR5] ;  /* 0x00000000040073ca */ /* 0x000fec0008000100 */
[----:B------:R-:W-:Y:S01]  /*2890*/  USEL UR4, URZ, 0x1, UP0 ;  /* 0x00000001ff047887 */ /* 0x000fe20008000000 */
[----:B------:R-:W-:Y:S01]  /*28a0*/  ISETP.NE.AND P0, PT, R8, 0x2, PT ;  /* 0x000000020800780c */ /* 0x000fe20003f05270 */
[----:B------:R-:W-:Y:S01]  /*28b0*/  USEL UR6, UR6, URZ, UP0 ;  /* 0x000000ff06067287 */ /* 0x000fe20008000000 */
[----:B------:R-:W2:Y:S03]  /*28c0*/  SYNCS.PHASECHK.TRANS64.TRYWAIT P1, [R0+URZ+0x90], R5 ;  /* 0x00009005000075a7 */ /* 0x000ea600080211ff */
[----:B------:R-:W-:Y:S01]  /*28d0*/  LOP3.LUT R12, R12, UR4, RZ, 0x3c, !PT ;  /* 0x000000040c0c7c12 */ /* 0x000fe2000f8e3cff */
[----:B-12---:R-:W-:Y:S07]  /*28e0*/  @!P1 BRA `(.L_x_45) ;  /* 0x0000004c002c9947 */ /* 0x006fee0003800000 */
.L_x_124:
[C---:B------:R-:W-:Y:S01]  /*28f0*/  LEA R4, R11.reuse, UR37, 0x4 ;  /* 0x000000250b047c11 */ /* 0x040fe2000f8e20ff */
[----:B-1----:R-:W-:Y:S01]  /*2900*/  VIADD R0, R0, 0xa0 ;  /* 0x000000a000007836 */ /* 0x002fe20000000000 */
[----:B------:R-:W-:Y:S01]  /*2910*/  SEL R8, R8, RZ, P0 ;  /* 0x000000ff08087207 */ /* 0x000fe20000000000 */
[----:B------:R-:W-:-:S03]  /*2920*/  VIADD R11, R11, 0x1 ;  /* 0x000000010b0b7836 */ /* 0x000fc60000000000 */
[----:B------:R-:W1:Y:S01]  /*2930*/  LDS.128 R4, [R4+0x120] ;  /* 0x0001200004047984 */ /* 0x000e620000000c00 */
[----:B------:R-:W-:Y:S02]  /*2940*/  PRMT R0, RZ, 0x654, R0 ;  /* 0x00000654ff007816 */ /* 0x000fe40000000000 */
[C---:B------:R-:W-:Y:S01]  /*2950*/  ISETP.NE.AND P1, PT, R11.reuse, 0x2, PT ;  /* 0x000000020b00780c */ /* 0x040fe20003f25270 */
[----:B------:R-:W-:Y:S01]  /*2960*/  @!PT LDS RZ, [RZ] ;  /* 0x00000000fffff984 */ /* 0x000fe20000000800 */
[----:B------:R-:W-:Y:S01]  /*2970*/  @!PT LDS RZ, [RZ] ;  /* 0x00000000fffff984 */ /* 0x000fe20000000800 */
[----:B------:R-:W-:Y:S01]  /*2980*/  @!PT LDS RZ, [RZ] ;  /* 0x00000000fffff984 */ /* 0x000fe20000000800 */
[----:B------:R-:W-:Y:S01]  /*2990*/  @!PT LDS RZ, [RZ] ;  /* 0x00000000fffff984 */ /* 0x000fe20000000800 */
[----:B------:R2:W-:Y:S06]  /*29a0*/  MEMBAR.ALL.CTA ;  /* 0x0000000000007992 */ /* 0x0005ec0000008000 */
[----:B--2---:R-:W2:Y:S01]  /*29b0*/  FENCE.VIEW.ASYNC.S ;  /* 0x00000000000073c6 */ /* 0x004ea20000000000 */
[----:B------:R-:W-:Y:S01]  /*29c0*/  SEL R11, R11, RZ, P1 ;  /* 0x000000ff0b0b7207 */ /* 0x000fe20000800000 */
[----:B--2---:R2:W-:Y:S01]  /*29d0*/  SYNCS.ARRIVE.TRANS64.RED.A1T0 RZ, [R0+URZ], RZ ;  /* 0x000000ff00ff79a7 */ /* 0x0045e200081004ff */
[----:B-1----:R-:W-:-:S02]  /*29e0*/  LOP3.LUT P3, RZ, R6, 0x1, RZ, 0xc0, !PT ;  /* 0x0000000106ff7812 */ /* 0x002fc4000786c0ff */
[----:B------:R-:W-:-:S04]  /*29f0*/  SEL R5, RZ, 0x1, P1 ;  /* 0x00000001ff057807 */ /* 0x000fc80000800000 */
[----:B------:R-:W-:Y:S02]  /*2a00*/  LOP3.LUT R10, R10, R5, RZ, 0x3c, !PT ;  /* 0x000000050a0a7212 */ /* 0x000fe400078e3cff */
[----:B--2---:R-:W-:-:S04]  /*2a10*/  SEL R0, RZ, 0x1, P0 ;  /* 0x00000001ff007807 */ /* 0x004fc80000000000 */
[----:B------:R-:W-:Y:S01]  /*2a20*/  LOP3.LUT R9, R9, R0, RZ, 0x3c, !PT ;  /* 0x0000000009097212 */ /* 0x000fe200078e3cff */
[----:B------:R-:W-:Y:S06]  /*2a30*/  @P3 BRA `(.L_x_46) ;  /* 0xfffffffc002c3947 */ /* 0x000fec000383ffff */
[----:B------:R-:W-:Y:S01]  /*2a40*/  ULEA UR5, UR6, UR37, 0x3 ;  /* 0x0000002506057291 */ /* 0x000fe2000f8e18ff */
[----:B------:R-:W-:-:S08]  /*2a50*/  SHF.L.U32 R3, R12, 0x1f, RZ ;  /* 0x0000001f0c037819 */ /* 0x000fd000000006ff */
[----:B------:R-:W1:Y:S02]  /*2a60*/  SYNCS.PHASECHK.TRANS64 P0, [UR5+0xa0], R3 ;  /* 0x0000a003ff0075a7 */ /* 0x000e640008001005 */
[----:B-1----:R-:W-:Y:S05]  /*2a70*/  @P0 BRA `(.L_x_47) ;  /* 0x0000000000080947 */ /* 0x002fea0003800000 */
[----:B------:R-:W1:Y:S02]  /*2a80*/  SYNCS.PHASECHK.TRANS64.TRYWAIT P0, [UR5+0xa0], R3 ;  /* 0x0000a003ff0075a7 */ /* 0x000e640008001105 */
[----:B-1----:R-:W-:Y:S05]  /*2a90*/  @!P0 BRA `(.L_x_48) ;  /* 0x0000004800d48947 */ /* 0x002fea0003800000 */
.L_x_47:
[----:B------:R-:W-:-:S04]  /*2aa0*/  UIADD3 UR4, UPT, UPT, UR6, 0x1, URZ ;  /* 0x0000000106047890 */ /* 0x000fc8000fffe0ff */
[----:B------:R-:W-:-:S04]  /*2ab0*/  UISETP.NE.AND UP0, UPT, UR4, 0x2, UPT ;  /* 0x000000020400788c */ /* 0x000fc8000bf05270 */
[----:B------:R-:W-:Y:S02]  /*2ac0*/  USEL UR7, URZ, 0x1, UP0 ;  /* 0x00000001ff077887 */ /* 0x000fe40008000000 */
[----:B------:R-:W-:-:S04]  /*2ad0*/  USEL UR4, UR4, URZ, UP0 ;  /* 0x000000ff04047287 */ /* 0x000fc80008000000 */
[----:B------:R-:W-:Y:S01]  /*2ae0*/  ULEA UR4, UR4, UR37, 0x3 ;  /* 0x0000002504047291 */ /* 0x000fe2000f8e18ff */
[----:B-1----:R-:W-:-:S04]  /*2af0*/  LOP3.LUT R3, R12, UR7, RZ, 0x3c, !PT ;  /* 0x000000070c037c12 */ /* 0x002fc8000f8e3cff */
[----:B------:R-:W-:-:S04]  /*2b00*/  SHF.L.U32 R0, R3, 0x1f, RZ ;  /* 0x0000001f03007819 */ /* 0x000fc800000006ff */
[----:B------:R-:W1:Y:S02]  /*2b10*/  SYNCS.PHASECHK.TRANS64 P0, [UR4+0xa0], R0 ;  /* 0x0000a000ff0075a7 */ /* 0x000e640008001004 */
[----:B-1----:R-:W-:Y:S05]  /*2b20*/  @P0 EXIT ;  /* 0x000000000000094d */ /* 0x002fea0003800000 */
[----:B------:R-:W-:Y:S02]  /*2b30*/  SHF.L.U32 R3, R3, 0x1f, RZ ;  /* 0x0000001f03037819 */ /* 0x000fe400000006ff */
[----:B------:R-:W-:-:S07]  /*2b40*/  MOV R0, UR4 ;  /* 0x0000000400007c02 */ /* 0x000fce0008000f00 */
.L_x_49:
[----:B-1----:R1:W2:Y:S02]  /*2b50*/  SYNCS.PHASECHK.TRANS64.TRYWAIT P0, [R0+URZ+0xa0], R3 ;  /* 0x0000a003000075a7 */ /* 0x0022a400080011ff */
[----:B--2---:R-:W-:Y:S05]  /*2b60*/  @!P0 NANOSLEEP.SYNCS 0x989680 ;  /* 0x009896800000895d */ /* 0x004fea0003900000 */
[----:B------:R-:W2:Y:S02]  /*2b70*/  @!P0 SYNCS.PHASECHK.TRANS64 P0, [R0+URZ+0xa0], R3 ;  /* 0x0000a003000085a7 */ /* 0x000ea400080010ff */
[----:B--2---:R-:W-:Y:S05]  /*2b80*/  @P0 EXIT ;  /* 0x000000000000094d */ /* 0x004fea0003800000 */
[----:B------:R-:W-:Y:S05]  /*2b90*/  BRA `(.L_x_49) ;  /* 0xfffffffc00ec7947 */ /* 0x000fea000383ffff */
.L_x_42:
[----:B------:R-:W-:-:S09]  /*2ba0*/  UISETP.NE.AND UP1, UPT, UR8, URZ, UPT ;  /* 0x000000ff0800728c */ /* 0x000fd2000bf25270 */
[----:B------:R-:W-:Y:S05]  /*2bb0*/  BRA.U UP1, `(.L_x_50) ;  /* 0x0000000d01787547 */ /* 0x000fea000b800000 */
[----:B------:R-:W-:Y:S01]  /*2bc0*/  UMOV UR4, 0x40 ;  /* 0x0000004000047882 */ /* 0x000fe20000000000 */
[----:B------:R-:W-:Y:S01]  /*2bd0*/  NOP ;  /* 0x0000000000007918 */ /* 0x000fe20000000000 */
[----:B------:R-:W-:Y:S01]  /*2be0*/  ULEA UR4, UR37, UR4, 0x18 ;  /* 0x0000000425047291 */ /* 0x000fe2000f8ec0ff */
[----:B------:R-:W-:Y:S02]  /*2bf0*/  UMOV UR5, 0x400 ;  /* 0x0000040000057882 */ /* 0x000fe40000000000 */
[----:B------:R-:W-:-:S06]  /*2c00*/  ULEA UR37, UR37, UR5, 0x18 ;  /* 0x0000000525257291 */ /* 0x000fcc000f8ec0ff */
[----:B------:R-:W1:Y:S02]  /*2c10*/  LDS.U8 R0, [UR4+0x1c] ;  /* 0x00001c04ff007984 */ /* 0x000e640008000000 */
[----:B-1----:R-:W-:-:S13]  /*2c20*/  ISETP.NE.AND P0, PT, R0, RZ, PT ;  /* 0x000000ff0000720c */ /* 0x002fda0003f05270 */
[----:B------:R-:W-:Y:S05]  /*2c30*/  @P0 BRA `(.L_x_51) ;  /* 0x0000000000580947 */ /* 0x000fea0003800000 */
[----:B------:R-:W-:-:S13]  /*2c40*/  ELECT P0, URZ, PT ;  /* 0x0000000000ff782f */ /* 0x000fda0003800000 */
[----:B------:R-:W-:Y:S05]  /*2c50*/  @!P0 BRA `(.L_x_52) ;  /* 0x0000000000608947 */ /* 0x000fea0003800000 */
[----:B------:R-:W-:Y:S01]  /*2c60*/  UMOV UR5, 0x10 ;  /* 0x0000001000057882 */ /* 0x000fe20000000000 */
[----:B------:R-:W-:Y:S01]  /*2c70*/  HFMA2 R0, -RZ, RZ, 0, 5.9604644775390625e-08 ;  /* 0x00000001ff007431 */ /* 0x000fe200000001ff */
[----:B------:R-:W-:-:S03]  /*2c80*/  MOV R2, 0xffff ;  /* 0x0000ffff00027802 */ /* 0x000fc60000000f00 */
[----:B------:R-:W-:Y:S04]  /*2c90*/  DEPBAR.LE SB1, 0x36 ;  /* 0x00009d800000791a */ /* 0x000fe80000000000 */
[----:B------:R-:W1:Y:S02]  /*2ca0*/  UTCATOMSWS.FIND_AND_SET.ALIGN UP0, UR5, UR5 ;  /* 0x00000005000575e3 */ /* 0x000e640008000800 */
[----:B-1----:R-:W-:Y:S01]  /*2cb0*/  MOV R3, UR5 ;  /* 0x0000000500037c02 */ /* 0x002fe20008000f00 */
[----:B------:R-:W-:Y:S06]  /*2cc0*/  BRA.U UP0, `(.L_x_53) ;  /* 0x0000000100187547 */ /* 0x000fec000b800000 */
.L_x_54:
[----:B------:R-:W-:Y:S05]  /*2cd0*/  NANOSLEEP 0x64 ;  /* 0x000000640000795d */ /* 0x000fea0003800000 */
[----:B------:R-:W-:-:S05]  /*2ce0*/  UMOV UR5, 0x10 ;  /* 0x0000001000057882 */ /* 0x000fca0000000000 */
[----:B------:R-:W-:Y:S04]  /*2cf0*/  DEPBAR.LE SB1, 0x36 ;  /* 0x00009d800000791a */ /* 0x000fe80000000000 */
[----:B------:R-:W1:Y:S02]  /*2d00*/  UTCATOMSWS.FIND_AND_SET.ALIGN UP0, UR5, UR5 ;  /* 0x00000005000575e3 */ /* 0x000e640008000800 */
[----:B-1----:R-:W-:Y:S01]  /*2d10*/  MOV R3, UR5 ;  /* 0x0000000500037c02 */ /* 0x002fe20008000f00 */
[----:B------:R-:W-:Y:S05]  /*2d20*/  BRA.U !UP0, `(.L_x_54) ;  /* 0xfffffffd08e87547 */ /* 0x000fea000b83ffff */
.L_x_53:
[-C--:B------:R-:W-:Y:S02]  /*2d30*/  SHF.L.U32 R2, R2, R3.reuse, RZ ;  /* 0x0000000302027219 */ /* 0x080fe400000006ff */
[----:B------:R-:W-:Y:S01]  /*2d40*/  SHF.L.U32 R0, R0, R3, RZ ;  /* 0x0000000300007219 */ /* 0x000fe200000006ff */
[----:B------:R-:W-:Y:S02]  /*2d50*/  IMAD.SHL.U32 R3, R3, 0x20, RZ ;  /* 0x0000002003037824 */ /* 0x000fe400078e00ff */
[----:B------:R1:W-:Y:S04]  /*2d60*/  ATOMS.OR RZ, [UR4+0x14], R2 ;  /* 0x00001402ffff798c */ /* 0x0003e8000b000004 */
[----:B------:R1:W-:Y:S04]  /*2d70*/  ATOMS.OR RZ, [UR4+0x18], R0 ;  /* 0x00001800ffff798c */ /* 0x0003e8000b000004 */
[----:B------:R1:W-:Y:S01]  /*2d80*/  STS [UR37+0x140], R3 ;  /* 0x00014003ff007988 */ /* 0x0003e20008000825 */
[----:B------:R-:W-:Y:S05]  /*2d90*/  BRA `(.L_x_52) ;  /* 0x0000000000107947 */ /* 0x000fea0003800000 */
.L_x_51:
[----:B------:R-:W-:Y:S02]  /*2da0*/  MOV R0, 0xffffffff ;  /* 0xffffffff00007802 */ /* 0x000fe40000000f00 */
[----:B------:R-:W-:-:S03]  /*2db0*/  MOV R2, 0x2de0 ;  /* 0x00002de000027802 */ /* 0x000fc60000000f00 */
[----:B------:R1:W-:Y:S04]  /*2dc0*/  STS [UR37+0x140], R0 ;  /* 0x00014000ff007988 */ /* 0x0003e80008000825 */
[----:B-1-3-5:R-:W-:Y:S05]  /*2dd0*/  CALL.REL.NOINC `($__internal_1_$__cuda_sm10x_tcgen05_guardrail_trap_phase_invalid_during_alloc) ;  /* 0x0000004c00907944 */ /* 0x02afea0003c00000 */
.L_x_52:
[----:B------:R-:W-:Y:S05]  /*2de0*/  WARPSYNC.ALL ;  /* 0x0000000000007948 */ /* 0x000fea0003800000 */
[----:B------:R-:W2:Y:S01]  /*2df0*/  S2UR UR6, SR_CgaCtaId ;  /* 0x00000000000679c3 */ /* 0x000ea20000008800 */
[----:B------:R-:W-:Y:S01]  /*2e00*/  UMOV UR4, 0x400 ;  /* 0x0000040000047882 */ /* 0x000fe20000000000 */
[----:B------:R-:W-:-:S06]  /*2e10*/  NOP ;  /* 0x0000000000007918 */ /* 0x000fcc0000000000 */
[----:B------:R-:W-:Y:S06]  /*2e20*/  BAR.ARV 0x6, 0xa0 ;  /* 0x0182800000007b1d */ /* 0x000fec0000002000 */
[----:B------:R-:W4:Y:S01]  /*2e30*/  LDCU UR7, c[0x0][0x38c] ;  /* 0x00007180ff0777ac */ /* 0x000f220008000800 */
[----:B------:R-:W-:Y:S01]  /*2e40*/  IMAD.MOV.U32 R11, RZ, RZ, 0x1 ;  /* 0x00000001ff0b7424 */ /* 0x000fe200078e00ff */
[----:B------:R-:W-:Y:S01]  /*2e50*/  CS2R R8, SRZ ;  /* 0x0000000000087805 */ /* 0x000fe2000001ff00 */
[----:B------:R-:W-:Y:S01]  /*2e60*/  IMAD.MOV.U32 R10, RZ, RZ, RZ ;  /* 0x000000ffff0a7224 */ /* 0x000fe200078e00ff */
[----:B------:R-:W-:Y:S01]  /*2e70*/  UMOV UR18, URZ ;  /* 0x000000ff00127c82 */ /* 0x000fe20008000000 */
[----:B------:R-:W-:Y:S01]  /*2e80*/  UMOV UR17, URZ ;  /* 0x000000ff00117c82 */ /* 0x000fe20008000000 */
[----:B------:R-:W-:Y:S01]  /*2e90*/  UMOV UR20, 0x0 ;  /* 0x0000000000147882 */ /* 0x000fe20000000000 */
[----:B------:R-:W-:Y:S01]  /*2ea0*/  UMOV UR21, 0x4200490 ;  /* 0x0420049000157882 */ /* 0x000fe20000000000 */
[----:B--2---:R-:W-:Y:S01]  /*2eb0*/  ULEA UR6, UR6, UR4, 0x18 ;  /* 0x0000000406067291 */ /* 0x004fe2000f8ec0ff */
[----:B------:R-:W2:Y:S03]  /*2ec0*/  LDCU UR4, c[0x0][0x38c] ;  /* 0x00007180ff0477ac */ /* 0x000ea60008000800 */
[----:B------:R-:W-:-:S02]  /*2ed0*/  UIADD3 UR11, UPT, UPT, UR6, 0x4400, URZ ;  /* 0x00004400060b7890 */ /* 0x000fc4000fffe0ff */
[----:B----4-:R-:W-:-:S03]  /*2ee0*/  UIADD3 UR7, UPT, UPT, UR7, 0x1f, URZ ;  /* 0x0000001f07077890 */ /* 0x010fc6000fffe0ff */
[----:B-1----:R-:W1:Y:S01]  /*2ef0*/  LDS R0, [UR6+0x140] ;  /* 0x00014006ff007984 */ /* 0x002e620008000800 */
[----:B------:R-:W-:Y:S02]  /*2f00*/  UIADD3 UR12, UPT, UPT, UR6, 0x7400, URZ ;  /* 0x00007400060c7890 */ /* 0x000fe4000fffe0ff */
[----:B------:R-:W-:Y:S02]  /*2f10*/  USHF.R.S32.HI UR5, URZ, 0x1f, UR7 ;  /* 0x0000001fff057899 */ /* 0x000fe40008011407 */
[----:B------:R-:W-:Y:S02]  /*2f20*/  USHF.R.U32.HI UR11, URZ, 0x4, UR11 ;  /* 0x00000004ff0b7899 */ /* 0x000fe4000801160b */
[----:B------:R-:W-:Y:S02]  /*2f30*/  ULEA.HI UR5, UR5, UR7, URZ, 0x5 ;  /* 0x0000000705057291 */ /* 0x000fe4000f8f28ff */
[----:B------:R-:W-:Y:S02]  /*2f40*/  USHF.R.U32.HI UR12, URZ, 0x4, UR12 ;  /* 0x00000004ff0c7899 */ /* 0x000fe4000801160c */
[----:B------:R-:W-:-:S02]  /*2f50*/  USHF.R.S32.HI UR5, URZ, 0x5, UR5 ;  /* 0x00000005ff057899 */ /* 0x000fc40008011405 */
[----:B------:R-:W-:Y:S02]  /*2f60*/  ULOP3.LUT UR11, UR11, 0x3fff, URZ, 0xc0, !UPT ;  /* 0x00003fff0b0b7892 */ /* 0x000fe4000f8ec0ff */
[----:B------:R-:W-:Y:S02]  /*2f70*/  UISETP.LT.AND UP0, UPT, UR5, 0x1, UPT ;  /* 0x000000010500788c */ /* 0x000fe4000bf01270 */
[----:B------:R-:W-:Y:S02]  /*2f80*/  ULOP3.LUT UR12, UR12, 0x3fff, URZ, 0xc0, !UPT ;  /* 0x00003fff0c0c7892 */ /* 0x000fe4000f8ec0ff */
[----:B------:R-:W-:Y:S02]  /*2f90*/  USEL UR10, UR5, 0x1, !UP0 ;  /* 0x00000001050a7887 */ /* 0x000fe4000c000000 */
[----:B------:R-:W-:Y:S02]  /*2fa0*/  ULOP3.LUT UR11, UR11, 0x10000, URZ, 0xfc, !UPT ;  /* 0x000100000b0b7892 */ /* 0x000fe4000f8efcff */
[----:B------:R-:W-:-:S02]  /*2fb0*/  ULOP3.LUT UR12, UR12, 0x10000, URZ, 0xfc, !UPT ;  /* 0x000100000c0c7892 */ /* 0x000fc4000f8efcff */
[----:B------:R-:W-:Y:S02]  /*2fc0*/  UIADD3 UR10, UPT, UPT, -UR10, URZ, URZ ;  /* 0x000000ff0a0a7290 */ /* 0x000fe4000fffe1ff */
[----:B--2---:R-:W-:Y:S01]  /*2fd0*/  UISETP.GE.AND UP3, UPT, UR4, 0x1, UPT ;  /* 0x000000010400788c */ /* 0x004fe2000bf66270 */
[----:B-1----:R-:W-:-:S15]  /*2fe0*/  R2UR UR19, R0 ;  /* 0x00000000001372ca */ /* 0x002fde00000e0000 */
.L_x_61:
[----:B------:R-:W-:Y:S02]  /*2ff0*/  LEA R0, R10, UR6, 0x3 ;  /* 0x000000060a007c11 */ /* 0x000fe4000f8e18ff */
[----:B------:R-:W-:Y:S02]  /*3000*/  SHF.L.U32 R5, R9, 0x1f, RZ ;  /* 0x0000001f09057819 */ /* 0x000fe400000006ff */
[----:B------:R-:W-:Y:S01]  /*3010*/  PLOP3.LUT P0, PT, PT, PT, UP3, 0x80, 0x8 ;  /* 0x000000000008781c */ /* 0x000fe20003f0f038 */
[----:B------:R-:W-:Y:S01]  /*3020*/  VIADD R3, R0, 0xa0 ;  /* 0x000000a000037836 */ /* 0x000fe20000000000 */
[----:B-1----:R-:W1:Y:S02]  /*3030*/  SYNCS.PHASECHK.TRANS64.TRYWAIT P1, [R0+URZ+0x90], R5 ;  /* 0x00009005000075a7 */ /* 0x002e6400080211ff */
[----:B-1--4-:R-:W-:Y:S09]  /*3040*/  @!P1 BRA `(.L_x_55) ;  /* 0x0000004400809947 */ /* 0x012ff20003800000 */
.L_x_126:
[----:B------:R-:W-:Y:S01]  /*3050*/  LEA R4, R10, UR6, 0x4 ;  /* 0x000000060a047c11 */ /* 0x000fe2000f8e20ff */
[----:B------:R-:W-:Y:S01]  /*3060*/  @UP3 ULEA UR4, UR17, UR6, 0x3 ;  /* 0x0000000611043291 */ /* 0x000fe2000f8e18ff */
[----:B------:R-:W-:Y:S01]  /*3070*/  PLOP3.LUT P2, PT, PT, PT, PT, 0x80, 0x8 ;  /* 0x000000000008781c */ /* 0x000fe20003f4f070 */
[----:B------:R-:W-:Y:S01]  /*3080*/  ULEA UR9, UR18, UR6, 0x3 ;  /* 0x0000000612097291 */ /* 0x000fe2000f8e18ff */
[----:B------:R-:W-:Y:S02]  /*3090*/  PRMT R3, RZ, 0x654, R3 ;  /* 0x00000654ff037816 */ /* 0x000fe40000000003 */
[----:B-1----:R-:W1:Y:S01]  /*30a0*/  LDS.128 R4, [R4+0x120] ;  /* 0x0001200004047984 */ /* 0x002e620000000c00 */
[----:B------:R-:W-:Y:S02]  /*30b0*/  @P0 SHF.L.U32 R2, R8, 0x1f, RZ ;  /* 0x0000001f08020819 */ /* 0x000fe400000006ff */
[----:B------:R-:W-:Y:S01]  /*30c0*/  SHF.L.U32 R0, R11, 0x1f, RZ ;  /* 0x0000001f0b007819 */ /* 0x000fe200000006ff */
[----:B------:R-:W-:Y:S01]  /*30d0*/  @!PT LDS RZ, [RZ] ;  /* 0x00000000fffff984 */ /* 0x000fe20000000800 */
[----:B------:R-:W-:Y:S01]  /*30e0*/  @!PT LDS RZ, [RZ] ;  /* 0x00000000fffff984 */ /* 0x000fe20000000800 */
[----:B------:R-:W-:Y:S01]  /*30f0*/  @!PT LDS RZ, [RZ] ;  /* 0x00000000fffff984 */ /* 0x000fe20000000800 */
[----:B------:R-:W-:Y:S01]  /*3100*/  @!PT LDS RZ, [RZ] ;  /* 0x00000000fffff984 */ /* 0x000fe20000000800 */
[----:B------:R2:W-:Y:S06]  /*3110*/  MEMBAR.ALL.CTA ;  /* 0x0000000000007992 */ /* 0x0005ec0000008000 */
[----:B--2---:R-:W2:Y:S02]  /*3120*/  FENCE.VIEW.ASYNC.S ;  /* 0x00000000000073c6 */ /* 0x004ea40000000000 */
[----:B--2---:R2:W-:Y:S01]  /*3130*/  SYNCS.ARRIVE.TRANS64.RED.A1T0 RZ, [R3+URZ], RZ ;  /* 0x000000ff03ff79a7 */ /* 0x0045e200081004ff */
[----:B------:R2:W4:Y:S01]  /*3140*/  @P0 SYNCS.PHASECHK.TRANS64.TRYWAIT P2, [UR4], R2 ;  /* 0x00000002ff0005a7 */ /* 0x0005220008041104 */
[----:B-1----:R-:W-:Y:S01]  /*3150*/  LOP3.LUT P1, RZ, R6, 0x1, RZ, 0xc0, !PT ;  /* 0x0000000106ff7812 */ /* 0x002fe2000782c0ff */
[----:B------:R-:W1:Y:S02]  /*3160*/  SYNCS.PHASECHK.TRANS64.TRYWAIT P0, [UR9+0xd0], R0 ;  /* 0x0000d000ff0075a7 */ /* 0x000e640008001109 */
[----:B-12-4-:R-:W-:Y:S10]  /*3170*/  @!P0 BRA `(.L_x_56) ;  /* 0x0000004400488947 */ /* 0x016ff40003800000 */
.L_x_128:
[----:B------:R-:W-:Y:S01]  /*3180*/  IADD3 R10, PT, PT, R10, 0x1, RZ ;  /* 0x000000010a0a7810 */ /* 0x000fe20007ffe0ff */
[----:B------:R-:W-:Y:S06]  /*3190*/  BRA.U !UP3, `(.L_x_57) ;  /* 0x000000010ba07547 */ /* 0x000fec000b800000 */
[----:B------:R-:W-:Y:S02]  /*31a0*/  ULEA.HI UR8, UR18, UR18, URZ, 0x1 ;  /* 0x0000001212087291 */ /* 0x000fe4000f8f08ff */
[----:B------:R-:W-:Y:S02]  /*31b0*/  UPLOP3.LUT UP4, UPT, UPT, UPT, UPT, 0x40, 0x4 ;  /* 0x000000000004789c */ /* 0x000fe40003f8e870 */
[----:B------:R-:W-:Y:S02]  /*31c0*/  USHF.L.U32 UR4, UR8, 0x6, URZ ;  /* 0x0000000608047899 */ /* 0x000fe400080006ff */
[----:B------:R-:W-:Y:S02]  /*31d0*/  ULOP3.LUT UR8, UR8, 0xffe, URZ, 0xc0, !UPT ;  /* 0x00000ffe08087892 */ /* 0x000fe4000f8ec0ff */
[----:B------:R-:W-:Y:S02]  /*31e0*/  ULOP3.LUT UR4, UR4, 0xffffff80, URZ, 0xc0, !UPT ;  /* 0xffffff8004047892 */ /* 0x000fe4000f8ec0ff */
[----:B------:R-:W-:-:S02]  /*31f0*/  UIADD3 UR8, UPT, UPT, -UR8, UR18, URZ ;  /* 0x0000001208087290 */ /* 0x000fc4000fffe1ff */
[----:B------:R-:W-:Y:S01]  /*3200*/  UIADD3 UR4, UPT, UPT, UR19, UR4, URZ ;  /* 0x0000000413047290 */ /* 0x000fe2000fffe0ff */
[----:B------:R-:W-:Y:S01]  /*3210*/  UMOV UR16, UR10 ;  /* 0x0000000a00107c82 */ /* 0x000fe20008000000 */
[----:B------:R-:W-:Y:S02]  /*3220*/  UMOV UR15, UR5 ;  /* 0x00000005000f7c82 */ /* 0x000fe40008000000 */
[----:B------:R-:W-:Y:S01]  /*3230*/  ULEA UR8, UR8, UR4, 0x14 ;  /* 0x0000000408087291 */ /* 0x000fe2000f8ea0ff */
[----:B------:R-:W-:-:S11]  /*3240*/  UMOV UR14, UR17 ;  /* 0x00000011000e7c82 */ /* 0x000fd60008000000 */
.L_x_60:
[----:B------:R-:W-:Y:S02]  /*3250*/  UIADD3 UR16, UPT, UPT, UR16, 0x1, URZ ;  /* 0x0000000110107890 */ /* 0x000fe4000fffe0ff */
[----:B--2---:R-:W-:Y:S02]  /*3260*/  ULEA UR7, UR14, UR6, 0x3 ;  /* 0x000000060e077291 */ /* 0x004fe4000f8e18ff */
[----:B------:R-:W-:Y:S01]  /*3270*/  UISETP.NE.AND UP0, UPT, UR16, URZ, UPT ;  /* 0x000000ff1000728c */ /* 0x000fe2000bf05270 */
[----:B----4-:R-:W-:Y:S10]  /*3280*/  @P2 BRA `(.L_x_58) ;  /* 0x00000000000c2947 */ /* 0x010ff40003800000 */
[----:B-1----:R-:W-:Y:S04]  /*3290*/  SHF.L.U32 R3, R8, 0x1f, RZ ;  /* 0x0000001f08037819 */ /* 0x002fe800000006ff */
[----:B------:R-:W1:Y:S02]  /*32a0*/  SYNCS.PHASECHK.TRANS64.TRYWAIT P0, [UR7], R3 ;  /* 0x00000003ff0075a7 */ /* 0x000e640008001107 */
[----:B-1----:R-:W-:Y:S05]  /*32b0*/  @!P0 BRA `(.L_x_59) ;  /* 0x0000004400108947 */ /* 0x002fea0003800000 */
.L_x_58:
[----:B------:R-:W-:Y:S01]  /*32c0*/  UISETP.NE.AND UP1, UPT, UR15, 0x1, UPT ;  /* 0x000000010f00788c */ /* 0x000fe2000bf25270 */
[----:B------:R-:W-:Y:S01]  /*32d0*/  PLOP3.LUT P2, PT, PT, PT, PT, 0x80, 0x8 ;  /* 0x000000000008781c */ /* 0x000fe20003f4f070 */
[----:B------:R-:W-:Y:S02]  /*32e0*/  UIADD3 UR17, UPT, UPT, UR14, 0x1, URZ ;  /* 0x000000010e117890 */ /* 0x000fe4000fffe0ff */
[----:B------:R-:W-:Y:S02]  /*32f0*/  ULEA UR22, UR14, UR12, 0x8 ;  /* 0x0000000c0e167291 */ /* 0x000fe4000f8e40ff */
[----:B------:R-:W-:Y:S01]  /*3300*/  UISETP.NE.AND UP2, UPT, UR17, 0x6, UPT ;  /* 0x000000061100788c */ /* 0x000fe2000bf45270 */
[----:B------:R-:W-:Y:S01]  /*3310*/  PLOP3.LUT P0, PT, PT, PT, UP1, 0x80, 0x8 ;  /* 0x000000000008781c */ /* 0x000fe20003f0f018 */
[----:B------:R-:W-:Y:S02]  /*3320*/  ULEA UR24, UR14, UR11, 0x7 ;  /* 0x0000000b0e187291 */ /* 0x000fe4000f8e38ff */
[----:B------:R-:W-:Y:S02]  /*3330*/  USEL UR13, URZ, 0x1, UP2 ;  /* 0x00000001ff0d7887 */ /* 0x000fe40009000000 */
[----:B------:R-:W-:Y:S02]  /*3340*/  USEL UR17, UR17, URZ, UP2 ;  /* 0x000000ff11117287 */ /* 0x000fe40009000000 */
[----:B------:R-:W-:Y:S02]  /*3350*/  UIADD3 UR7, UPT, UPT, UR7, 0x30, URZ ;  /* 0x0000003007077890 */ /* 0x000fe4000fffe0ff */
[----:B------:R-:W-:Y:S01]  /*3360*/  @UP1 ULEA UR4, UR17, UR6, 0x3 ;  /* 0x0000000611041291 */ /* 0x000fe2000f8e18ff */
[----:B------:R-:W-:Y:S01]  /*3370*/  LOP3.LUT R8, R8, UR13, RZ, 0x3c, !PT ;  /* 0x0000000d08087c12 */ /* 0x000fe2000f8e3cff */
[----:B------:R-:W-:Y:S01]  /*3380*/  UMOV UR23, 0xc0004010 ;  /* 0xc000401000177882 */ /* 0x000fe20000000000 */
[----:B------:R-:W-:Y:S01]  /*3390*/  UMOV UR25, 0xc0004010 ;  /* 0xc000401000197882 */ /* 0x000fe20000000000 */
[----:B------:R-:W-:Y:S01]  /*33a0*/  UIADD3 UR15, UPT, UPT, UR15, -0x1, URZ ;  /* 0xffffffff0f0f7890 */ /* 0x000fe2000fffe0ff */
[----:B-1----:R-:W-:Y:S01]  /*33b0*/  @P0 SHF.L.U32 R0, R8, 0x1f, RZ ;  /* 0x0000001f08000819 */ /* 0x002fe200000006ff */
[----:B------:R-:W-:Y:S03]  /*33c0*/  UMOV UR14, UR17 ;  /* 0x00000011000e7c82 */ /* 0x000fe60008000000 */
[----:B------:R2:W4:Y:S01]  /*33d0*/  @P0 SYNCS.PHASECHK.TRANS64.TRYWAIT P2, [UR4], R0 ;  /* 0x00000000ff0005a7 */ /* 0x0005220008041104 */
[----:B------:R2:W-:Y:S01]  /*33e0*/  UTCQMMA gdesc[UR24], gdesc[UR22], tmem[UR8], tmem[UR20], idesc[UR21], UP4 ;  /* 0x00ff1416180075ea */ /* 0x0005e2000a000308 */
[----:B------:R-:W-:Y:S01]  /*33f0*/  UPLOP3.LUT UP4, UPT, UPT, UPT, UPT, 0x80, 0x8 ;  /* 0x000000000008789c */ /* 0x000fe20003f8f070 */
[----:B------:R2:W-:Y:S01]  /*3400*/  UTCBAR [UR7], URZ ;  /* 0x000000ff070073e9 */ /* 0x0005e200080000ff */
[----:B------:R-:W-:Y:S09]  /*3410*/  BRA.U UP0, `(.L_x_60) ;  /* 0xfffffffd008c7547 */ /* 0x000ff2000b83ffff */
.L_x_57:
[----:B------:R-:W-:Y:S01]  /*3420*/  UIADD3 UR18, UPT, UPT, UR18, 0x1, URZ ;  /* 0x0000000112127890 */ /* 0x000fe2000fffe0ff */
[C---:B------:R-:W-:Y:S01]  /*3430*/  ISETP.NE.AND P0, PT, R10.reuse, 0x2, PT ;  /* 0x000000020a00780c */ /* 0x040fe20003f05270 */
[----:B------:R-:W-:Y:S02]  /*3440*/  UIADD3 UR9, UPT, UPT, UR9, 0xb0, URZ ;  /* 0x000000b009097890 */ /* 0x000fe4000fffe0ff */
[----:B------:R-:W-:Y:S01]  /*3450*/  UISETP.NE.AND UP0, UPT, UR18, 0x4, UPT ;  /* 0x000000041200788c */ /* 0x000fe2000bf05270 */
[----:B-12---:R-:W-:Y:S02]  /*3460*/  SEL R0, RZ, 0x1, P0 ;  /* 0x00000001ff007807 */ /* 0x006fe40000000000 */
[----:B------:R-:W-:Y:S01]  /*3470*/  SEL R10, R10, RZ, P0 ;  /* 0x000000ff0a0a7207 */ /* 0x000fe20000000000 */
[----:B------:R-:W-:Y:S01]  /*3480*/  USEL UR4, URZ, 0x1, UP0 ;  /* 0x00000001ff047887 */ /* 0x000fe20008000000 */
[----:B------:R-:W-:Y:S01]  /*3490*/  LOP3.LUT R9, R9, R0, RZ, 0x3c, !PT ;  /* 0x0000000009097212 */ /* 0x000fe200078e3cff */
[----:B------:R-:W-:Y:S01]  /*34a0*/  USEL UR18, UR18, URZ, UP0 ;  /* 0x000000ff12127287 */ /* 0x000fe20008000000 */
[----:B------:R1:W-:Y:S03]  /*34b0*/  UTCBAR [UR9], URZ ;  /* 0x000000ff090073e9 */ /* 0x0003e600080000ff */
[----:B------:R-:W-:Y:S01]  /*34c0*/  LOP3.LUT R11, R11, UR4, RZ, 0x3c, !PT ;  /* 0x000000040b0b7c12 */ /* 0x000fe2000f8e3cff */
[----:B------:R-:W-:Y:S07]  /*34d0*/  @P1 BRA `(.L_x_61) ;  /* 0xfffffff800c41947 */ /* 0x000fee000383ffff */
[----:B------:R-:W2:Y:S01]  /*34e0*/  S2UR UR4, SR_CgaCtaId ;  /* 0x00000000000479c3 */ /* 0x000ea20000008800 */
[----:B------:R-:W-:Y:S01]  /*34f0*/  ELECT P0, URZ, PT ;  /* 0x0000000000ff782f */ /* 0x000fe20003800000 */
[----:B------:R-:W-:Y:S01]  /*3500*/  IMAD.MOV.U32 R0, RZ, RZ, 0x1 ;  /* 0x00000001ff007424 */ /* 0x000fe200078e00ff */
[----:B------:R-:W-:Y:S01]  /*3510*/  UIADD3 UR6, UPT, UPT, UR6, 0xd0, URZ ;  /* 0x000000d006067890 */ /* 0x000fe2000fffe0ff */
[----:B------:R-:W-:Y:S01]  /*3520*/  SHF.L.U32 R3, R11, 0x1f, RZ ;  /* 0x0000001f0b037819 */ /* 0x000fe200000006ff */
[----:B------:R-:W-:-:S03]  /*3530*/  UMOV UR5, 0x40 ;  /* 0x0000004000057882 */ /* 0x000fc60000000000 */
[----:B------:R-:W-:Y:S01]  /*3540*/  UVIRTCOUNT.DEALLOC.SMPOOL 0x80 ;  /* 0x000000800000784c */ /* 0x000fe20000000000 */
[----:B--2---:R-:W-:Y:S02]  /*3550*/  ULEA UR4, UR4, UR5, 0x18 ;  /* 0x0000000504047291 */ /* 0x004fe4000f8ec0ff */
[----:B------:R-:W-:-:S07]  /*3560*/  ULEA UR5, UR18, UR6, 0x3 ;  /* 0x0000000612057291 */ /* 0x000fce000f8e18ff */
[----:B------:R2:W-:Y:S02]  /*3570*/  @P0 STS.U8 [UR4+0x1c], R0 ;  /* 0x00001c00ff000988 */ /* 0x0005e40008000004 */
[----:B------:R-:W3:Y:S02]  /*3580*/  SYNCS.PHASECHK.TRANS64.TRYWAIT P0, [UR5], R3 ;  /* 0x00000003ff0075a7 */ /* 0x000ee40008001105 */
[----:B--23--:R-:W-:Y:S05]  /*3590*/  @!P0 BRA `(.L_x_62) ;  /* 0x0000004000708947 */ /* 0x00cfea0003800000 */
.L_x_131:
[----:B------:R-:W-:-:S04]  /*35a0*/  UIADD3 UR7, UPT, UPT, UR18, 0x1, URZ ;  /* 0x0000000112077890 */ /* 0x000fc8000fffe0ff */
[----:B------:R-:W-:-:S04]  /*35b0*/  UISETP.NE.AND UP0, UPT, UR7, 0x4, UPT ;  /* 0x000000040700788c */ /* 0x000fc8000bf05270 */
[----:B------:R-:W-:Y:S02]  /*35c0*/  USEL UR8, URZ, 0x1, UP0 ;  /* 0x00000001ff087887 */ /* 0x000fe40008000000 */
[----:B------:R-:W-:-:S04]  /*35d0*/  USEL UR7, UR7, URZ, UP0 ;  /* 0x000000ff07077287 */ /* 0x000fc80008000000 */
[----:B------:R-:W-:Y:S01]  /*35e0*/  ULEA UR5, UR7, UR6, 0x3 ;  /* 0x0000000607057291 */ /* 0x000fe2000f8e18ff */
[----:B------:R-:W-:-:S04]  /*35f0*/  LOP3.LUT R2, R11, UR8, RZ, 0x3c, !PT ;  /* 0x000000080b027c12 */ /* 0x000fc8000f8e3cff */
[----:B--2---:R-:W-:-:S04]  /*3600*/  SHF.L.U32 R3, R2, 0x1f, RZ ;  /* 0x0000001f02037819 */ /* 0x004fc800000006ff */
[----:B------:R-:W2:Y:S02]  /*3610*/  SYNCS.PHASECHK.TRANS64.TRYWAIT P0, [UR5], R3 ;  /* 0x00000003ff0075a7 */ /* 0x000ea40008001105 */
[----:B--2---:R-:W-:Y:S05]  /*3620*/  @!P0 BRA `(.L_x_63) ;  /* 0x0000004000648947 */ /* 0x004fea0003800000 */
.L_x_133:
        /* <DEDUP_REMOVED lines=9> */
.L_x_135:
[----:B------:R-:W-:-:S04]  /*36c0*/  UIADD3 UR7, UPT, UPT, UR7, 0x1, URZ ;  /* 0x0000000107077890 */ /* 0x000fc8000fffe0ff */
[----:B------:R-:W-:-:S04]  /*36d0*/  UISETP.NE.AND UP0, UPT, UR7, 0x4, UPT ;  /* 0x000000040700788c */ /* 0x000fc8000bf05270 */
[----:B------:R-:W-:Y:S02]  /*36e0*/  USEL UR5, URZ, 0x1, UP0 ;  /* 0x00000001ff057887 */ /* 0x000fe40008000000 */
[----:B------:R-:W-:-:S04]  /*36f0*/  USEL UR7, UR7, URZ, UP0 ;  /* 0x000000ff07077287 */ /* 0x000fc80008000000 */
[----:B------:R-:W-:Y:S01]  /*3700*/  ULEA UR7, UR7, UR6, 0x3 ;  /* 0x0000000607077291 */ /* 0x000fe2000f8e18ff */
[----:B--2---:R-:W-:-:S04]  /*3710*/  LOP3.LUT R3, R2, UR5, RZ, 0x3c, !PT ;  /* 0x0000000502037c12 */ /* 0x004fc8000f8e3cff */
[----:B------:R-:W-:-:S04]  /*3720*/  SHF.L.U32 R3, R3, 0x1f, RZ ;  /* 0x0000001f03037819 */ /* 0x000fc800000006ff */
[----:B------:R-:W2:Y:S02]  /*3730*/  SYNCS.PHASECHK.TRANS64.TRYWAIT P0, [UR7], R3 ;  /* 0x00000003ff0075a7 */ /* 0x000ea40008001107 */
[----:B--2---:R-:W-:Y:S05]  /*3740*/  @!P0 BRA `(.L_x_65) ;  /* 0x00000040004c8947 */ /* 0x004fea0003800000 */
.L_x_137:
[----:B------:R-:W-:Y:S01]  /*3750*/  NOP ;  /* 0x0000000000007918 */ /* 0x000fe20000000000 */
[----:B--2---:R-:W2:Y:S01]  /*3760*/  LDS R0, [UR4+0x14] ;  /* 0x00001404ff007984 */ /* 0x004ea20008000800 */
[----:B------:R-:W-:Y:S01]  /*3770*/  ULOP3.LUT UR6, UR19, 0xffff, URZ, 0xc0, !UPT ;  /* 0x0000ffff13067892 */ /* 0x000fe2000f8ec0ff */
[----:B------:R-:W-:Y:S01]  /*3780*/  UMOV UR8, 0xffff ;  /* 0x0000ffff00087882 */ /* 0x000fe20000000000 */
[----:B------:R-:W-:Y:S02]  /*3790*/  UMOV UR5, 0x1 ;  /* 0x0000000100057882 */ /* 0x000fe40000000000 */
[----:B------:R-:W-:-:S04]  /*37a0*/  USHF.R.U32.HI UR6, URZ, 0x5, UR6 ;  /* 0x00000005ff067899 */ /* 0x000fc80008011606 */
[----:B------:R-:W-:Y:S02]  /*37b0*/  USHF.L.U32 UR8, UR8, UR6, URZ ;  /* 0x0000000608087299 */ /* 0x000fe400080006ff */
[----:B------:R-:W-:-:S04]  /*37c0*/  USHF.L.U32 UR5, UR5, UR6, URZ ;  /* 0x0000000605057299 */ /* 0x000fc800080006ff */
[----:B--2---:R-:W-:-:S04]  /*37d0*/  LOP3.LUT R0, R0, UR8, RZ, 0xc0, !PT ;  /* 0x0000000800007c12 */ /* 0x004fc8000f8ec0ff */
[----:B------:R-:W-:-:S13]  /*37e0*/  ISETP.NE.AND P0, PT, R0, UR8, PT ;  /* 0x0000000800007c0c */ /* 0x000fda000bf05270 */
[----:B------:R-:W-:Y:S05]  /*37f0*/  @P0 BRA `(.L_x_66) ;  /* 0x0000000000580947 */ /* 0x000fea0003800000 */
[----:B------:R-:W2:Y:S02]  /*3800*/  LDS R0, [UR4+0x18] ;  /* 0x00001804ff007984 */ /* 0x000ea40008000800 */
[----:B--2---:R-:W-:-:S04]  /*3810*/  LOP3.LUT R0, R0, UR5, RZ, 0xc0, !PT ;  /* 0x0000000500007c12 */ /* 0x004fc8000f8ec0ff */
[----:B------:R-:W-:-:S13]  /*3820*/  ISETP.NE.AND P0, PT, R0, UR5, PT ;  /* 0x0000000500007c0c */ /* 0x000fda000bf05270 */
[----:B------:R-:W-:Y:S05]  /*3830*/  @P0 BRA `(.L_x_67) ;  /* 0x00000000003c0947 */ /* 0x000fea0003800000 */
[----:B------:R-:W2:Y:S01]  /*3840*/  S2R R2, SR_LANEID ;  /* 0x0000000000027919 */ /* 0x000ea20000000000 */
[----:B------:R-:W-:Y:S01]  /*3850*/  ULOP3.LUT UR8, URZ, UR8, URZ, 0x33, !UPT ;  /* 0x00000008ff087292 */ /* 0x000fe2000f8e33ff */
[----:B------:R-:W-:Y:S01]  /*3860*/  LOP3.LUT R4, RZ, UR5, RZ, 0x33, !PT ;  /* 0x00000005ff047c12 */ /* 0x000fe2000f8e33ff */
[----:B------:R-:W-:Y:S02]  /*3870*/  VOTEU.ANY UR7, UPT, PT ;  /* 0x0000000000077886 */ /* 0x000fe400038e0100 */
[----:B------:R-:W-:Y:S01]  /*3880*/  UFLO.U32 UR7, UR7 ;  /* 0x00000007000772bd */ /* 0x000fe200080e0000 */
[----:B------:R-:W3:Y:S01]  /*3890*/  REDUX UR5, R4 ;  /* 0x00000000040573c4 */ /* 0x000ee20000000000 */
[----:B------:R-:W-:-:S06]  /*38a0*/  IMAD.U32 R0, RZ, RZ, UR8 ;  /* 0x00000008ff007e24 */ /* 0x000fcc000f8e00ff */
[----:B------:R1:W-:Y:S01]  /*38b0*/  UTCATOMSWS.AND URZ, UR8 ;  /* 0x0000000800ff79e3 */ /* 0x0003e20008000000 */
[----:B------:R-:W4:Y:S01]  /*38c0*/  REDUX UR6, R0 ;  /* 0x00000000000673c4 */ /* 0x000f220000000000 */
[----:B--2---:R-:W-:Y:S01]  /*38d0*/  ISETP.EQ.U32.AND P0, PT, R2, UR7, PT ;  /* 0x0000000702007c0c */ /* 0x004fe2000bf02070 */
[----:B---3--:R-:W-:Y:S01]  /*38e0*/  IMAD.U32 R2, RZ, RZ, UR5 ;  /* 0x00000005ff027e24 */ /* 0x008fe2000f8e00ff */
[----:B----4-:R-:W-:-:S11]  /*38f0*/  MOV R3, UR6 ;  /* 0x0000000600037c02 */ /* 0x010fd60008000f00 */
[----:B------:R1:W-:Y:S04]  /*3900*/  @P0 ATOMS.AND RZ, [UR4+0x14], R3 ;  /* 0x00001403ffff098c */ /* 0x0003e8000a800004 */
[----:B------:R1:W-:Y:S01]  /*3910*/  @P0 ATOMS.AND RZ, [UR4+0x18], R2 ;  /* 0x00001802ffff098c */ /* 0x0003e2000a800004 */
[----:B------:R-:W-:Y:S05]  /*3920*/  BRA `(.L_x_68) ;  /* 0x0000000000147947 */ /* 0x000fea0003800000 */
.L_x_67:
[----:B------:R-:W-:Y:S02]  /*3930*/  MOV R2, 0x3950 ;  /* 0x0000395000027802 */ /* 0x000fe40000000f00 */
[----:B-1--45:R-:W-:Y:S05]  /*3940*/  CALL.REL.NOINC `($__internal_0_$__cuda_sm10x_tcgen05_guardrail_trap_col_being_dealloced_not_returned_by_alloc) ;  /* 0x0000004000a87944 */ /* 0x032fea0003c00000 */
[----:B------:R-:W-:Y:S05]  /*3950*/  BRA `(.L_x_68) ;  /* 0x0000000000087947 */ /* 0x000fea0003800000 */
.L_x_66:
[----:B------:R-:W-:Y:S02]  /*3960*/  MOV R2, 0x3980 ;  /* 0x0000398000027802 */ /* 0x000fe40000000f00 */
[----:B-1--45:R-:W-:Y:S05]  /*3970*/  CALL.REL.NOINC `($__internal_2_$__cuda_sm10x_tcgen05_guardrail_trap_unallocated_columns_being_dealloced) ;  /* 0x0000004000b47944 */ /* 0x032fea0003c00000 */
.L_x_68:
[----:B------:R-:W-:Y:S01]  /*3980*/  NOP ;  /* 0x0000000000007918 */ /* 0x000fe20000000000 */
[----:B-1----:R-:W-:Y:S05]  /*3990*/  EXIT ;  /* 0x000000000000794d */ /* 0x002fea0003800000 */
.L_x_50:
[----:B------:R-:W-:-:S09]  /*39a0*/  UISETP.NE.OR UP2, UPT, UR8, 0x3, !UP2 ;  /* 0x000000030800788c */ /* 0x000fd2000d745670 */
[----:B------:R-:W-:Y:S05]  /*39b0*/  BRA.U UP2, `(.L_x_69) ;  /* 0x0000000d02407547 */ /* 0x000fea000b800000 */
[----:B------:R-:W1:Y:S01]  /*39c0*/  LDC R0, c[0x0][0xb30] ;  /* 0x0002cc00ff007b82 */ /* 0x000e620000000800 */
[----:B------:R-:W2:Y:S01]  /*39d0*/  LDCU.64 UR8, c[0x0][0x888] ;  /* 0x00011100ff0877ac */ /* 0x000ea20008000a00 */
[----:B------:R-:W-:Y:S02]  /*39e0*/  HFMA2 R29, -RZ, RZ, 0, 0 ;  /* 0x00000000ff1d7431 */ /* 0x000fe400000001ff */
[----:B------:R-:W-:Y:S01]  /*39f0*/  IMAD.MOV.U32 R31, RZ, RZ, 0x1 ;  /* 0x00000001ff1f7424 */ /* 0x000fe200078e00ff */
[----:B------:R-:W-:Y:S01]  /*3a00*/  MOV R23, 0x1000 ;  /* 0x0000100000177802 */ /* 0x000fe20000000f00 */
[----:B------:R-:W4:Y:S01]  /*3a10*/  LDCU.64 UR4, c[0x0][0x890] ;  /* 0x00011200ff0477ac */ /* 0x000f220008000a00 */
[----:B------:R-:W-:Y:S01]  /*3a20*/  IMAD.MOV.U32 R30, RZ, RZ, RZ ;  /* 0x000000ffff1e7224 */ /* 0x000fe200078e00ff */
[----:B------:R-:W3:Y:S01]  /*3a30*/  LDC R19, c[0x0][0x370] ;  /* 0x0000dc00ff137b82 */ /* 0x000ee20000000800 */
[----:B------:R-:W-:Y:S01]  /*3a40*/  UMOV UR7, 0x400 ;  /* 0x0000040000077882 */ /* 0x000fe20000000000 */
[----:B------:R-:W-:-:S02]  /*3a50*/  UPLOP3.LUT UP1, UPT, UPT, UPT, UPT, 0x40, 0x4 ;  /* 0x000000000004789c */ /* 0x000fc40003f2e870 */
[----:B------:R-:W-:-:S04]  /*3a60*/  ULEA UR7, UR37, UR7, 0x18 ;  /* 0x0000000725077291 */ /* 0x000fc8000f8ec0ff */
[----:B------:R-:W3:Y:S01]  /*3a70*/  LDC R2, c[0x0][0xb0c] ;  /* 0x0002c300ff027b82 */ /* 0x000ee20000000800 */
[----:B------:R-:W-:Y:S02]  /*3a80*/  UIADD3 UR13, UPT, UPT, UR7, 0x68, URZ ;  /* 0x00000068070d7890 */ /* 0x000fe4000fffe0ff */
[----:B--2---:R-:W-:Y:S02]  /*3a90*/  UISETP.NE.U32.AND UP2, UPT, UR8, URZ, UPT ;  /* 0x000000ff0800728c */ /* 0x004fe4000bf45070 */
[----:B------:R-:W-:Y:S02]  /*3aa0*/  UIADD3 UR17, UPT, UPT, UR7, 0x60, URZ ;  /* 0x0000006007117890 */ /* 0x000fe4000fffe0ff */
[----:B----4-:R-:W-:Y:S01]  /*3ab0*/  UISETP.NE.U32.AND UP3, UPT, UR4, URZ, UPT ;  /* 0x000000ff0400728c */ /* 0x010fe2000bf65070 */
[----:B------:R-:W2:Y:S01]  /*3ac0*/  LDC R18, c[0x0][0xb20] ;  /* 0x0002c800ff127b82 */ /* 0x000ea20000000800 */
[----:B-1----:R-:W-:Y:S01]  /*3ad0*/  ISETP.NE.AND P1, PT, R0, 0x1, PT ;  /* 0x000000010000780c */ /* 0x002fe20003f25270 */
[----:B------:R-:W-:-:S02]  /*3ae0*/  UISETP.NE.AND.EX UP2, UPT, UR9, URZ, UPT, UP2 ;  /* 0x000000ff0900728c */ /* 0x000fc4000bf45320 */
[----:B------:R-:W-:Y:S02]  /*3af0*/  UPRMT UR13, UR37, 0x654, UR13 ;  /* 0x00000654250d7896 */ /* 0x000fe4000800000d */
[----:B------:R-:W-:Y:S02]  /*3b00*/  UISETP.NE.AND.EX UP3, UPT, UR5, URZ, UPT, UP3 ;  /* 0x000000ff0500728c */ /* 0x000fe4000bf65330 */
[----:B------:R-:W1:Y:S08]  /*3b10*/  LDC.64 R32, c[0x0][0x348] ;  /* 0x0000d200ff207b82 */ /* 0x000e700000000a00 */
[----:B------:R-:W4:Y:S08]  /*3b20*/  LDC.64 R16, c[0x0][0xb10] ;  /* 0x0002c400ff107b82 */ /* 0x000f300000000a00 */
[----:B------:R-:W1:Y:S08]  /*3b30*/  LDC.64 R6, c[0x0][0xb18] ;  /* 0x0002c600ff067b82 */ /* 0x000e700000000a00 */
[----:B------:R-:W1:Y:S08]  /*3b40*/  LDC.64 R4, c[0x0][0xb28] ;  /* 0x0002ca00ff047b82 */ /* 0x000e700000000a00 */
[----:B--23--:R-:W1:Y:S02]  /*3b50*/  LDC R22, c[0x0][0x374] ;  /* 0x0000dd00ff167b82 */ /* 0x00ce640000000800 */
.L_x_78:
[C---:B------:R-:W-:Y:S02]  /*3b60*/  LEA R0, R30.reuse, UR7, 0x3 ;  /* 0x000000071e007c11 */ /* 0x040fe4000f8e18ff */
[----:B------:R-:W-:Y:S02]  /*3b70*/  SHF.L.U32 R3, R29, 0x1f, RZ ;  /* 0x0000001f1d037819 */ /* 0x000fe400000006ff */
[----:B------:R-:W-:Y:S02]  /*3b80*/  LEA R24, R30, UR7, 0x4 ;  /* 0x000000071e187c11 */ /* 0x000fe4000f8e20ff */
[----:B--2---:R-:W2:Y:S02]  /*3b90*/  SYNCS.PHASECHK.TRANS64.TRYWAIT P0, [R0+URZ+0x90], R3 ;  /* 0x00009003000075a7 */ /* 0x004ea400080011ff */
[----:B--2---:R-:W-:Y:S05]  /*3ba0*/  @!P0 BRA `(.L_x_70) ;  /* 0x0000003c004c8947 */ /* 0x004fea0003800000 */
.L_x_138:
[----:B------:R-:W-:Y:S01]  /*3bb0*/  ISETP.GE.AND P0, PT, R40, 0x1, PT ;  /* 0x000000012800780c */ /* 0x000fe20003f06270 */
[----:B------:R-:W3:Y:S01]  /*3bc0*/  LDS.128 R24, [R24+0x120] ;  /* 0x0001200018187984 */ /* 0x000ee20000000c00 */
[----:B--2---:R-:W-:Y:S01]  /*3bd0*/  VIADD R0, R0, 0xa0 ;  /* 0x000000a000007836 */ /* 0x004fe20000000000 */
[----:B------:R-:W-:Y:S01]  /*3be0*/  @!PT LDS RZ, [RZ] ;  /* 0x00000000fffff984 */ /* 0x000fe20000000800 */
[----:B------:R-:W-:Y:S01]  /*3bf0*/  @!PT LDS RZ, [RZ] ;  /* 0x00000000fffff984 */ /* 0x000fe20000000800 */
[----:B------:R-:W-:Y:S01]  /*3c00*/  @!PT LDS RZ, [RZ] ;  /* 0x00000000fffff984 */ /* 0x000fe20000000800 */
[----:B------:R-:W-:Y:S01]  /*3c10*/  @!PT LDS RZ, [RZ] ;  /* 0x00000000fffff984 */ /* 0x000fe20000000800 */
[----:B------:R2:W-:Y:S06]  /*3c20*/  MEMBAR.ALL.CTA ;  /* 0x0000000000007992 */ /* 0x0005ec0000008000 */
[----:B--2---:R-:W2:Y:S01]  /*3c30*/  FENCE.VIEW.ASYNC.S ;  /* 0x00000000000073c6 */ /* 0x004ea20000000000 */
[----:B------:R-:W-:Y:S04]  /*3c40*/  PRMT R0, RZ, 0x654, R0 ;  /* 0x00000654ff007816 */ /* 0x000fe80000000000 */
[----:B--2---:R2:W-:Y:S01]  /*3c50*/  SYNCS.ARRIVE.TRANS64.RED.A1T0 RZ, [R0+URZ], RZ ;  /* 0x000000ff00ff79a7 */ /* 0x0045e200081004ff */
[----:B---3--:R-:W-:Y:S11]  /*3c60*/  LOP3.LUT P3, RZ, R26, 0x1, RZ, 0xc0, !PT ;  /* 0x000000011aff7812 */ /* 0x008ff6000786c0ff */
[----:B------:R-:W-:Y:S02]  /*3c70*/  @!UPT UIADD3 URZ, UPT, UPT, URZ, URZ, URZ ;  /* 0x000000fffffff290 */ /* 0x000fe4000fffe0ff */
[----:B------:R-:W-:Y:S02]  /*3c80*/  @P3 MOV R13, R24 ;  /* 0x00000018000d3202 */ /* 0x000fe40000000f00 */
[----:B------:R-:W-:Y:S01]  /*3c90*/  @P3 LOP3.LUT R8, R25, 0xffff, RZ, 0xc0, !PT ;  /* 0x0000ffff19083812 */ /* 0x000fe200078ec0ff */
[----:B--2---:R-:W-:Y:S06]  /*3ca0*/  @!P0 BRA `(.L_x_71) ;  /* 0x0000000000a48947 */ /* 0x004fec0003800000 */
[----:B-1----:R-:W-:Y:S01]  /*3cb0*/  IMAD.HI.U32 R35, R22, R7, RZ ;  /* 0x0000000716237227 */ /* 0x002fe200078e00ff */
[----:B------:R-:W-:Y:S02]  /*3cc0*/  ISETP.NE.AND P0, PT, R6, 0x1, PT ;  /* 0x000000010600780c */ /* 0x000fe40003f05270 */
[----:B------:R-:W-:Y:S01]  /*3cd0*/  ISETP.NE.AND P2, PT, R40, 0x1, PT ;  /* 0x000000012800780c */ /* 0x000fe20003f45270 */
[----:B----4-:R-:W-:Y:S01]  /*3ce0*/  IMAD.HI.U32 R34, R19, R16, RZ ;  /* 0x0000001013227227 */ /* 0x010fe200078e00ff */
[----:B------:R-:W-:Y:S02]  /*3cf0*/  SHF.R.U32.HI R35, RZ, R18, R35 ;  /* 0x00000012ff237219 */ /* 0x000fe40000011623 */
[----:B------:R-:W-:Y:S01]  /*3d00*/  ISETP.NE.AND P4, PT, R2, 0x1, PT ;  /* 0x000000010200780c */ /* 0x000fe20003f85270 */
[----:B------:R-:W-:Y:S01]  /*3d10*/  IMAD.HI.U32 R36, R13, R16, RZ ;  /* 0x000000100d247227 */ /* 0x000fe200078e00ff */
[----:B------:R-:W-:Y:S02]  /*3d20*/  SHF.R.U32.HI R34, RZ, R17, R34 ;  /* 0x00000011ff227219 */ /* 0x000fe40000011622 */
[----:B------:R-:W-:Y:S01]  /*3d30*/  SEL R3, R22, R35, !P0 ;  /* 0x0000002316037207 */ /* 0x000fe20004000000 */
[C---:B------:R-:W-:Y:S01]  /*3d40*/  IMAD.HI.U32 R35, R8.reuse, R7, RZ ;  /* 0x0000000708237227 */ /* 0x040fe200078e00ff */
[----:B------:R-:W-:Y:S02]  /*3d50*/  SEL R11, R19, R34, !P4 ;  /* 0x00000022130b7207 */ /* 0x000fe40006000000 */
[----:B------:R-:W-:Y:S01]  /*3d60*/  SHF.R.U32.HI R36, RZ, R17, R36 ;  /* 0x00000011ff247219 */ /* 0x000fe20000011624 */
[----:B------:R-:W-:Y:S01]  /*3d70*/  IMAD.HI.U32 R38, R3, R4, RZ ;  /* 0x0000000403267227 */ /* 0x000fe200078e00ff */
[----:B------:R-:W-:Y:S03]  /*3d80*/  SHF.R.U32.HI R35, RZ, R18, R35 ;  /* 0x00000012ff237219 */ /* 0x000fe60000011623 */
[----:B------:R-:W-:Y:S01]  /*3d90*/  IMAD.HI.U32 R34, R11, R4, RZ ;  /* 0x000000040b227227 */ /* 0x000fe200078e00ff */
[----:B------:R-:W-:Y:S02]  /*3da0*/  @P2 SHF.R.U32.HI R3, RZ, R5, R38 ;  /* 0x00000005ff032219 */ /* 0x000fe40000011626 */
[----:B------:R-:W-:Y:S02]  /*3db0*/  SEL R9, R8, R35, !P0 ;  /* 0x0000002308097207 */ /* 0x000fe40004000000 */
[----:B------:R-:W-:Y:S01]  /*3dc0*/  @P2 SHF.R.U32.HI R11, RZ, R5, R34 ;  /* 0x00000005ff0b2219 */ /* 0x000fe20000011622 */
[C---:B------:R-:W-:Y:S01]  /*3dd0*/  IMAD R10, R40.reuse, R3, RZ ;  /* 0x00000003280a7224 */ /* 0x040fe200078e02ff */
[----:B------:R-:W-:Y:S01]  /*3de0*/  SEL R3, R13, R36, !P4 ;  /* 0x000000240d037207 */ /* 0x000fe20006000000 */
[C---:B------:R-:W-:Y:S03]  /*3df0*/  IMAD.HI.U32 R14, R9.reuse, R4, RZ ;  /* 0x00000004090e7227 */ /* 0x040fe600078e00ff */
[----:B------:R-:W-:Y:S01]  /*3e00*/  ISETP.GE.AND P0, PT, R9, R10, PT ;  /* 0x0000000a0900720c */ /* 0x000fe20003f06270 */
[C---:B------:R-:W-:Y:S01]  /*3e10*/  IMAD R12, R40.reuse, R11, RZ ;  /* 0x0000000b280c7224 */ /* 0x040fe200078e02ff */
[-C--:B------:R-:W-:Y:S04]  /*3e20*/  SHF.R.U32.HI R14, RZ, R5.reuse, R14 ;  /* 0x00000005ff0e7219 */ /* 0x080fe8000001160e */
[----:B------:R-:W-:Y:S02]  /*3e30*/  ISETP.GE.OR P0, PT, R3, R12, P0 ;  /* 0x0000000c0300720c */ /* 0x000fe40000706670 */
[----:B------:R-:W-:Y:S05]  /*3e40*/  SEL R15, R9, R14, !P2 ;  /* 0x0000000e090f7207 */ /* 0x000fea0005000000 */
[----:B------:R-:W-:Y:S04]  /*3e50*/  IMAD.MOV R14, RZ, RZ, -R15 ;  /* 0x000000ffff0e7224 */ /* 0x000fe800078e0a0f */
[----:B------:R-:W-:Y:S02]  /*3e60*/  IMAD R14, R40, R14, R9 ;  /* 0x0000000e280e7224 */ /* 0x000fe400078e0209 */
[C---:B------:R-:W-:Y:S05]  /*3e70*/  @!P0 IMAD.HI.U32 R10, R3.reuse, R4, RZ ;  /* 0x00000004030a8227 */ /* 0x040fea00078e00ff */
[----:B------:R-:W-:Y:S04]  /*3e80*/  @!P0 SHF.R.U32.HI R10, RZ, R5, R10 ;  /* 0x00000005ff0a8219 */ /* 0x000fe8000001160a */
[----:B------:R-:W-:Y:S01]  /*3e90*/  @!P0 SEL R0, R3, R10, !P2 ;  /* 0x0000000a03008207 */ /* 0x000fe20005000000 */
[----:B------:R-:W-:Y:S03]  /*3ea0*/  IMAD.MOV R10, RZ, RZ, -R3 ;  /* 0x000000ffff0a7224 */ /* 0x000fe600078e0a03 */
[----:B------:R-:W-:Y:S01]  /*3eb0*/  @!P0 IADD3 R15, PT, PT, R15, -R0, RZ ;  /* 0x800000000f0f8210 */ /* 0x000fe20007ffe0ff */
[----:B------:R-:W-:Y:S01]  /*3ec0*/  @!P0 IMAD R0, R11, R14, R0 ;  /* 0x0000000e0b008224 */ /* 0x000fe200078e0200 */
[----:B------:R-:W-:Y:S01]  /*3ed0*/  IADD3 R11, PT, PT, -R9, RZ, RZ ;  /* 0x000000ff090b7210 */ /* 0x000fe20007ffe1ff */
[----:B------:R-:W-:Y:S02]  /*3ee0*/  IMAD R13, R2, R10, R13 ;  /* 0x0000000a020d7224 */ /* 0x000fe400078e020d */
[----:B------:R-:W-:Y:S02]  /*3ef0*/  @!P0 IMAD R9, R15, R40, R3 ;  /* 0x000000280f098224 */ /* 0x000fe400078e0203 */
[----:B------:R-:W-:Y:S02]  /*3f00*/  @!P0 IMAD.MOV.U32 R3, RZ, RZ, R0 ;  /* 0x000000ffff038224 */ /* 0x000fe400078e0000 */
[----:B------:R-:W-:Y:S02]  /*3f10*/  IMAD R8, R6, R11, R8 ;  /* 0x0000000b06087224 */ /* 0x000fe400078e0208 */
[----:B------:R-:W-:Y:S02]  /*3f20*/  IMAD R13, R3, R2, R13 ;  /* 0x00000002030d7224 */ /* 0x000fe400078e020d */
[----:B------:R-:W-:Y:S02]  /*3f30*/  IMAD R8, R9, R6, R8 ;  /* 0x0000000609087224 */ /* 0x000fe400078e0208 */
.L_x_71:
[----:B------:R-:W-:Y:S05]  /*3f40*/  BRA.U UP1, `(.L_x_72) ;  /* 0x0000000101107547 */ /* 0x000fea000b800000 */
[----:B------:R-:W-:Y:S04]  /*3f50*/  MOV R0, UR6 ;  /* 0x0000000600007c02 */ /* 0x000fe80008000f00 */
[----:B------:R-:W-:Y:S04]  /*3f60*/  SHF.L.U32 R3, R0, 0x1f, RZ ;  /* 0x0000001f00037819 */ /* 0x000fe800000006ff */
[----:B------:R-:W2:Y:S02]  /*3f70*/  SYNCS.PHASECHK.TRANS64.TRYWAIT P0, [UR7+0x88], R3 ;  /* 0x00008803ff0075a7 */ /* 0x000ea40008001107 */
[----:B--2---:R-:W-:Y:S05]  /*3f80*/  @!P0 BRA `(.L_x_73) ;  /* 0x0000003800688947 */ /* 0x004fea0003800000 */
.L_x_72:
[----:B------:R-:W-:Y:S02]  /*3f90*/  R2UR UR19, R21 ;  /* 0x00000000151372ca */ /* 0x000fe400000e0000 */
[----:B------:R-:W-:Y:S02]  /*3fa0*/  R2UR UR18, R20 ;  /* 0x00000000141272ca */ /* 0x000fe400000e0000 */
[----:B------:R-:W-:Y:S02]  /*3fb0*/  ISETP.NE.U32.AND P2, PT, RZ, UR4, PT ;  /* 0x00000004ff007c0c */ /* 0x000fe4000bf45070 */
[----:B------:R-:W-:Y:S02]  /*3fc0*/  SHF.L.U32 R12, R31, 0x1f, RZ ;  /* 0x0000001f1f0c7819 */ /* 0x000fe400000006ff */
[----:B------:R-:W-:Y:S05]  /*3fd0*/  ISETP.NE.AND.EX P2, PT, RZ, UR5, PT, P2 ;  /* 0x00000005ff007c0c */ /* 0x000fea000bf45320 */
[----:B------:R-:W-:Y:S02]  /*3fe0*/  USHF.L.U32 UR19, UR19, 0x6, URZ ;  /* 0x0000000613137899 */ /* 0x000fe400080006ff */
[----:B------:R-:W-:Y:S01]  /*3ff0*/  USHF.L.U32 UR18, UR18, 0x7, URZ ;  /* 0x0000000712127899 */ /* 0x000fe200080006ff */
[----:B------:R-:W-:Y:S11]  /*4000*/  BRA.U !UP3, `(.L_x_74) ;  /* 0x000000010b347547 */ /* 0x000ff6000b800000 */
[----:B------:R-:W-:Y:S01]  /*4010*/  UPLOP3.LUT UP0, UPT, UPT, UPT, UP2, 0x80, 0x8 ;  /* 0x000000000008789c */ /* 0x000fe20003f0f020 */
[----:B--2---:R-:W-:Y:S02]  /*4020*/  HFMA2 R0, -RZ, RZ, 0, 5.9604644775390625e-08 ;  /* 0x00000001ff007431 */ /* 0x004fe400000001ff */
[----:B------:R-:W-:Y:S03]  /*4030*/  IMAD.MOV.U32 R95, RZ, RZ, 0x1 ;  /* 0x00000001ff5f7424 */ /* 0x000fe600078e00ff */
[----:B------:R-:W-:Y:S05]  /*4040*/  PLOP3.LUT P0, PT, PT, PT, UP0, 0x80, 0x8 ;  /* 0x000000000008781c */ /* 0x000fea0003f0f008 */
[----:B------:R-:W2:Y:S01]  /*4050*/  @UP0 LDCU.64 UR10, c[0x0][0x888] ;  /* 0x00011100ff0a07ac */ /* 0x000ea20008000a00 */
[----:B------:R-:W-:Y:S07]  /*4060*/  @UP0 UIMAD UR8, UR36, UR4, URZ ;  /* 0x00000004240802a4 */ /* 0x000fee000f8e02ff */
[----:B------:R-:W-:Y:S01]  /*4070*/  @!P0 PRMT R95, R0, 0x7610, R95 ;  /* 0x00007610005f8816 */ /* 0x000fe2000000005f */
[----:B--2---:R-:W-:Y:S03]  /*4080*/  @UP0 UIMAD.WIDE UR10, UR8, 0x4, UR10 ;  /* 0x00000004080a08a5 */ /* 0x004fe6000f8e020a */
[----:B------:R-:W2:Y:S03]  /*4090*/  @!UP0 LDCU UR8, c[0x0][0x880] ;  /* 0x00011000ff0887ac */ /* 0x000ea60008000800 */
[----:B------:R-:W-:Y:S01]  /*40a0*/  IMAD.U32 R10, RZ, RZ, UR10 ;  /* 0x0000000aff0a7e24 */ /* 0x000fe2000f8e00ff */
[----:B------:R-:W-:Y:S05]  /*40b0*/  MOV R11, UR11 ;  /* 0x0000000b000b7c02 */ /* 0x000fea0008000f00 */
[----:B-----5:R3:W5:Y:S02]  /*40c0*/  @P0 LDG.E R49, desc[UR46][R10.64] ;  /* 0x0000002e0a310981 */ /* 0x020764000c1e1900 */
[----:B--23--:R-:W-:Y:S07]  /*40d0*/  @!P0 IMAD.U32 R49, RZ, RZ, UR8 ;  /* 0x00000008ff318e24 */ /* 0x00cfee000f8e00ff */
.L_x_74:
[----:B-----5:R-:W-:Y:S01]  /*40e0*/  @!P2 FSETP.EQ.AND P0, PT, R49, RZ, PT ;  /* 0x000000ff3100a20b */ /* 0x020fe20003f02000 */
[----:B------:R-:W-:Y:S01]  /*40f0*/  @!UPT UIADD3 URZ, UPT, UPT, URZ, URZ, URZ ;  /* 0x000000fffffff290 */ /* 0x000fe2000fffe0ff */
[----:B------:R-:W-:Y:S11]  /*4100*/  @!P2 BRA `(.L_x_75) ;  /* 0x000000000014a947 */ /* 0x000ff60003800000 */
[----:B------:R-:W-:Y:S02]  /*4110*/  LOP3.LUT P2, RZ, R95, 0xff, RZ, 0xc0, !PT ;  /* 0x000000ff5fff7812 */ /* 0x000fe4000784c0ff */
[----:B------:R-:W-:Y:S04]  /*4120*/  PLOP3.LUT P0, PT, PT, PT, UP0, 0x80, 0x8 ;  /* 0x000000000008781c */ /* 0x000fe80003f0f008 */
[----:B------:R-:W-:Y:S07]  /*4130*/  PLOP3.LUT P0, PT, P0, PT, PT, 0x8, 0x80 ;  /* 0x000000000080781c */ /* 0x000fee000070e170 */
[----:B------:R-:W-:Y:S11]  /*4140*/  @P2 FSETP.EQ.AND P0, PT, R49, RZ, PT ;  /* 0x000000ff3100220b */ /* 0x000ff60003f02000 */
[----:B------:R-:W-:Y:S02]  /*4150*/  @!UPT UIADD3 URZ, UPT, UPT, URZ, URZ, URZ ;  /* 0x000000fffffff290 */ /* 0x000fe4000fffe0ff */
.L_x_75:
[----:B------:R-:W3:Y:S01]  /*4160*/  SYNCS.PHASECHK.TRANS64.TRYWAIT P2, [UR7+0x70], R12 ;  /* 0x0000700cff0075a7 */ /* 0x000ee20008041107 */
[----:B------:R-:W-:Y:S04]  /*4170*/  ELECT P4, URZ, PT ;  /* 0x0000000000ff782f */ /* 0x000fe80003880000 */
[----:B------:R-:W-:Y:S11]  /*4180*/  PLOP3.LUT P4, PT, P0, P4, PT, 0xf2, 0x2f ;  /* 0x00000000002f781c */ /* 0x000ff60000789e72 */
[----:B------:R-:W-:Y:S02]  /*4190*/  @!UPT UIADD3 URZ, UPT, UPT, URZ, URZ, URZ ;  /* 0x000000fffffff290 */ /* 0x000fe4000fffe0ff */
[----:B-1----:R-:W-:Y:S05]  /*41a0*/  @!P4 IADD3 R21, P0, PT, R32, 0x580, RZ ;  /* 0x000005802015c810 */ /* 0x002fea0007f1e0ff */
[----:B------:R-:W-:Y:S01]  /*41b0*/  @!P4 IMAD.X R20, RZ, RZ, R33, P0 ;  /* 0x000000ffff14c224 */ /* 0x000fe200000e0621 */
[----:B---3--:R-:W-:Y:S07]  /*41c0*/  @!P2 BRA `(.L_x_76) ;  /* 0x0000003400f0a947 */ /* 0x008fee0003800000 */
.L_x_141:
[----:B------:R-:W3:Y:S01]  /*41d0*/  LDC.64 R14, c[0x0][0xb10] ;  /* 0x0002c400ff0e7b82 */ /* 0x000ee20000000a00 */
[----:B------:R-:W-:Y:S01]  /*41e0*/  @!P4 R2UR UR8, R20 ;  /* 0x000000001408c2ca */ /* 0x000fe200000e0000 */
[----:B------:R-:W-:Y:S01]  /*41f0*/  VOTEU.ALL UP1, P4 ;  /* 0x0000000000ff7886 */ /* 0x000fe20002020000 */
[----:B------:R-:W-:Y:S01]  /*4200*/  @!P4 R2UR UR9, R21 ;  /* 0x000000001509c2ca */ /* 0x000fe200000e0000 */
[----:B------:R-:W-:Y:S01]  /*4210*/  UMOV UR10, 0x0 ;  /* 0x00000000000a7882 */ /* 0x000fe20000000000 */
[----:B------:R-:W-:Y:S03]  /*4220*/  UMOV UR11, 0x10000000 ;  /* 0x10000000000b7882 */ /* 0x000fe60000000000 */
[----:B------:R-:W5:Y:S01]  /*4230*/  LDC.64 R10, c[0x0][0xb18] ;  /* 0x0002c600ff0a7b82 */ /* 0x000f620000000a00 */
[----:B------:R-:W-:Y:S01]  /*4240*/  @!UP1 UIADD3 UR16, UPT, UPT, UR7, 0x200, URZ ;  /* 0x0000020007109890 */ /* 0x000fe2000fffe0ff */
[----:B------:R-:W-:Y:S01]  /*4250*/  @P3 SHF.R.U32.HI R28, RZ, 0x10, R25 ;  /* 0x00000010ff1c3819 */ /* 0x000fe20000011619 */
[----:B------:R-:W-:Y:S01]  /*4260*/  VOTEU.ALL UP1, P4 ;  /* 0x0000000000ff7886 */ /* 0x000fe20002020000 */
[----:B------:R-:W-:Y:S01]  /*4270*/  UMOV UR20, UR36 ;  /* 0x0000002400147c82 */ /* 0x000fe20008000000 */
[----:B------:R-:W-:Y:S03]  /*4280*/  VIADD R30, R30, 0x1 ;  /* 0x000000011e1e7836 */ /* 0x000fe60000000000 */
[----:B--2---:R-:W2:Y:S01]  /*4290*/  @!P1 LDC R0, c[0x0][0xb20] ;  /* 0x0002c800ff009b82 */ /* 0x004ea20000000800 */
[----:B------:R-:W-:Y:S01]  /*42a0*/  IMAD.U32 R21, RZ, RZ, UR8 ;  /* 0x00000008ff157e24 */ /* 0x000fe2000f8e00ff */
[----:B------:R-:W-:Y:S06]  /*42b0*/  UPRMT UR8, UR37, 0x654, UR17 ;  /* 0x0000065425087896 */ /* 0x000fec0008000011 */
[----:B-1----:R-:W1:Y:S01]  /*42c0*/  @!P1 LDC R3, c[0x0][0xb0c] ;  /* 0x0002c300ff039b82 */ /* 0x002e620000000800 */
[----:B------:R-:W-:Y:S01]  /*42d0*/  IMAD.U32 R20, RZ, RZ, UR9 ;  /* 0x00000009ff147e24 */ /* 0x000fe2000f8e00ff */
[----:B------:R-:W-:Y:S04]  /*42e0*/  @!P4 R2UR UR15, R21 ;  /* 0x00000000150fc2ca */ /* 0x000fe800000e0000 */
[----:B------:R-:W-:Y:S01]  /*42f0*/  @!P4 R2UR UR14, R20 ;  /* 0x00000000140ec2ca */ /* 0x000fe200000e0000 */
[----:B------:R-:W-:Y:S11]  /*4300*/  @!P4 IMAD.MOV.U32 R20, RZ, RZ, 0x1000 ;  /* 0x00001000ff14c424 */ /* 0x000ff600078e00ff */
[----:B------:R-:W-:Y:S01]  /*4310*/  @!UPT UIADD3 URZ, UPT, UPT, URZ, URZ, URZ ;  /* 0x000000fffffff290 */ /* 0x000fe2000fffe0ff */
[----:B------:R1:W-:Y:S01]  /*4320*/  @!UP1 UTMALDG.3D [UR16], [UR14], desc[UR10] ;  /* 0x00000a100e0095b4 */ /* 0x0003e20008011000 */
[----:B------:R1:W-:Y:S02]  /*4330*/  @!P4 SYNCS.ARRIVE.TRANS64.RED.A0TR RZ, [UR7+0x60], R20 ;  /* 0x00006014ffffc9a7 */ /* 0x0003e40008300407 */
[----:B-1----:R-:W-:Y:S01]  /*4340*/  @!P1 ISETP.NE.AND P2, PT, R3, 0x1, PT ;  /* 0x000000010300980c */ /* 0x002fe20003f45270 */
[C---:B---3--:R-:W-:Y:S01]  /*4350*/  @!P1 IMAD.HI.U32 R14, R13.reuse, R14, RZ ;  /* 0x0000000e0d0e9227 */ /* 0x048fe200078e00ff */
[----:B-----5:R-:W-:Y:S03]  /*4360*/  @!P1 ISETP.NE.AND P0, PT, R10, 0x1, PT ;  /* 0x000000010a00980c */ /* 0x020fe60003f05270 */
[C---:B------:R-:W-:Y:S01]  /*4370*/  @!P1 IMAD.HI.U32 R11, R8.reuse, R11, RZ ;  /* 0x0000000b080b9227 */ /* 0x040fe200078e00ff */
[----:B------:R-:W-:Y:S04]  /*4380*/  @!P1 SHF.R.U32.HI R14, RZ, R15, R14 ;  /* 0x0000000fff0e9219 */ /* 0x000fe8000001160e */
[----:B--2---:R-:W-:Y:S01]  /*4390*/  @!P1 SHF.R.U32.HI R9, RZ, R0, R11 ;  /* 0x00000000ff099219 */ /* 0x004fe2000001160b */
[----:B------:R-:W-:Y:S01]  /*43a0*/  SYNCS.ARRIVE.TRANS64.RED.A1T0 RZ, [UR8], RZ ;  /* 0x000000ffffff79a7 */ /* 0x000fe20008100408 */
[----:B------:R-:W-:Y:S02]  /*43b0*/  @!P1 SEL R14, R13, R14, !P2 ;  /* 0x0000000e0d0e9207 */ /* 0x000fe40005000000 */
[----:B------:R-:W-:Y:S01]  /*43c0*/  @!P1 SEL R9, R8, R9, !P0 ;  /* 0x0000000908099207 */ /* 0x000fe20004000000 */
[----:B------:R-:W1:Y:S04]  /*43d0*/  SYNCS.PHASECHK.TRANS64.TRYWAIT P5, [UR7+0x78], R12 ;  /* 0x0000780cff0075a7 */ /* 0x000e6800080a1107 */
[----:B------:R-:W-:Y:S02]  /*43e0*/  @!P1 IMAD.IADD R0, R9, 0x1, -R14 ;  /* 0x0000000109009824 */ /* 0x000fe400078e0a0e */
[----:B------:R-:W-:Y:S02]  /*43f0*/  @!P1 IMAD.IADD R9, R14, 0x1, -R9 ;  /* 0x000000010e099824 */ /* 0x000fe400078e0a09 */
[----:B------:R-:W-:Y:S02]  /*4400*/  @!P1 IMAD R13, R0, R3, R13 ;  /* 0x00000003000d9224 */ /* 0x000fe400078e020d */
[----:B------:R-:W-:Y:S01]  /*4410*/  @!P1 IMAD R8, R9, R10, R8 ;  /* 0x0000000a09089224 */ /* 0x000fe200078e0208 */
[----:B-1----:R-:W-:Y:S06]  /*4420*/  @!P5 BRA `(.L_x_77) ;  /* 0x000000340070d947 */ /* 0x002fec0003800000 */
.L_x_143:
[----:B-1----:R-:W-:Y:S01]  /*4430*/  @!P4 IADD3 R3, P0, PT, R32, 0x580, RZ ;  /* 0x000005802003c810 */ /* 0x002fe20007f1e0ff */
[----:B------:R-:W-:Y:S01]  /*4440*/  VOTEU.ALL UP1, P4 ;  /* 0x0000000000ff7886 */ /* 0x000fe20002020000 */
[----:B------:R-:W-:Y:S01]  /*4450*/  UMOV UR20, 0x0 ;  /* 0x0000000000147882 */ /* 0x000fe20000000000 */
[----:B------:R-:W-:Y:S01]  /*4460*/  UMOV UR21, 0x10000000 ;  /* 0x1000000000157882 */ /* 0x000fe20000000000 */
[----:B------:R-:W-:Y:S01]  /*4470*/  @!P4 R2UR UR9, R3 ;  /* 0x000000000309c2ca */ /* 0x000fe200000e0000 */
[----:B------:R-:W-:Y:S01]  /*4480*/  @!P4 IMAD.X R0, RZ, RZ, R33, P0 ;  /* 0x000000ffff00c224 */ /* 0x000fe200000e0621 */
[----:B------:R-:W-:Y:S01]  /*4490*/  @!UP1 UIADD3 UR10, UPT, UPT, UR18, 0x40, URZ ;  /* 0x00000040120a9890 */ /* 0x000fe2000fffe0ff */
[----:B------:R-:W-:Y:S01]  /*44a0*/  ISETP.NE.AND P0, PT, R30, 0x2, PT ;  /* 0x000000021e00780c */ /* 0x000fe20003f05270 */
[----:B------:R-:W-:Y:S01]  /*44b0*/  UMOV UR11, UR19 ;  /* 0x00000013000b7c82 */ /* 0x000fe20008000000 */
[----:B------:R-:W-:Y:S01]  /*44c0*/  UMOV UR12, UR36 ;  /* 0x00000024000c7c82 */ /* 0x000fe20008000000 */
[----:B------:R-:W-:Y:S01]  /*44d0*/  @!P4 R2UR UR8, R0 ;  /* 0x000000000008c2ca */ /* 0x000fe200000e0000 */
[----:B------:R-:W-:Y:S01]  /*44e0*/  IMAD.IADD R20, R8, 0x1, R94 ;  /* 0x0000000108147824 */ /* 0x000fe200078e025e */
[----:B------:R-:W-:Y:S01]  /*44f0*/  @P3 R2UR UR36, R28 ;  /* 0x000000001c2432ca */ /* 0x000fe200000e0000 */
[----:B------:R-:W-:Y:S01]  /*4500*/  IMAD.IADD R21, R13, 0x1, R96 ;  /* 0x000000010d157824 */ /* 0x000fe200078e0260 */
[----:B------:R-:W-:Y:S02]  /*4510*/  SEL R0, RZ, 0x1, P0 ;  /* 0x00000001ff007807 */ /* 0x000fe40000000000 */
[----:B------:R-:W-:Y:S01]  /*4520*/  LOP3.LUT R31, R31, 0x1, RZ, 0x3c, !PT ;  /* 0x000000011f1f7812 */ /* 0x000fe200078e3cff */
[----:B------:R-:W-:Y:S01]  /*4530*/  IMAD.U32 R10, RZ, RZ, UR9 ;  /* 0x00000009ff0a7e24 */ /* 0x000fe2000f8e00ff */
[----:B------:R-:W-:Y:S01]  /*4540*/  @!UP1 UIADD3 UR9, UPT, UPT, UR7, 0x68, URZ ;  /* 0x0000006807099890 */ /* 0x000fe2000fffe0ff */
[----:B------:R-:W-:Y:S02]  /*4550*/  LOP3.LUT R29, R29, R0, RZ, 0x3c, !PT ;  /* 0x000000001d1d7212 */ /* 0x000fe400078e3cff */
[----:B------:R-:W-:Y:S02]  /*4560*/  SEL R30, R30, RZ, P0 ;  /* 0x000000ff1e1e7207 */ /* 0x000fe40000000000 */
[----:B------:R-:W-:Y:S01]  /*4570*/  IMAD.U32 R11, RZ, RZ, UR8 ;  /* 0x00000008ff0b7e24 */ /* 0x000fe2000f8e00ff */
[----:B------:R-:W-:Y:S01]  /*4580*/  @!P4 R2UR UR14, R10 ;  /* 0x000000000a0ec2ca */ /* 0x000fe200000e0000 */
[----:B------:R-:W-:Y:S01]  /*4590*/  @!UP1 UIADD3 UR8, UPT, UPT, UR7, 0x1200, URZ ;  /* 0x0000120007089890 */ /* 0x000fe2000fffe0ff */
[----:B------:R-:W-:Y:S02]  /*45a0*/  VOTEU.ALL UP1, P4 ;  /* 0x0000000000ff7886 */ /* 0x000fe40002020000 */
[----:B------:R-:W-:Y:S11]  /*45b0*/  @!P4 R2UR UR15, R11 ;  /* 0x000000000b0fc2ca */ /* 0x000ff600000e0000 */
[----:B------:R-:W-:Y:S02]  /*45c0*/  @!UPT UIADD3 URZ, UPT, UPT, URZ, URZ, URZ ;  /* 0x000000fffffff290 */ /* 0x000fe4000fffe0ff */
[----:B------:R2:W-:Y:S01]  /*45d0*/  @!UP1 UTMALDG.3D [UR8], [UR14], desc[UR20] ;  /* 0x000014080e0095b4 */ /* 0x0005e20008011000 */
[----:B------:R2:W-:Y:S01]  /*45e0*/  @!P4 SYNCS.ARRIVE.TRANS64.RED.A0TR RZ, [UR7+0x68], R23 ;  /* 0x00006817ffffc9a7 */ /* 0x0005e20008300407 */
[----:B------:R-:W-:Y:S01]  /*45f0*/  UPLOP3.LUT UP1, UPT, UPT, UPT, UPT, 0x80, 0x8 ;  /* 0x000000000008789c */ /* 0x000fe20003f2f070 */
[----:B------:R-:W-:Y:S01]  /*4600*/  SYNCS.ARRIVE.TRANS64.RED.A1T0 RZ, [UR13], RZ ;  /* 0x000000ffffff79a7 */ /* 0x000fe2000810040d */
[----:B------:R-:W-:Y:S09]  /*4610*/  @P3 BRA `(.L_x_78) ;  /* 0xfffffff400503947 */ /* 0x000ff2000383ffff */
[----:B------:R-:W-:-:S04]  /*4620*/  SHF.L.U32 R3, R31, 0x1f, RZ ;  /* 0x0000001f1f037819 */ /* 0x000fc800000006ff */
[----:B------:R-:W1:Y:S02]  /*4630*/  SYNCS.PHASECHK.TRANS64.TRYWAIT P0, [UR7+0x70], R3 ;  /* 0x00007003ff0075a7 */ /* 0x000e640008001107 */
[----:B-1----:R-:W-:Y:S05]  /*4640*/  @!P0 BRA `(.L_x_79) ;  /* 0x0000003400008947 */ /* 0x002fea0003800000 */
.L_x_145:
[----:B-1----:R-:W-:-:S07]  /*4650*/  MOV R0, UR7 ;  /* 0x0000000700007c02 */ /* 0x002fce0008000f00 */
.L_x_80:
[----:B-1----:R-:W-:-:S04]  /*4660*/  SHF.L.U32 R3, R31, 0x1f, RZ ;  /* 0x0000001f1f037819 */ /* 0x002fc800000006ff */
[----:B------:R1:W3:Y:S03]  /*4670*/  SYNCS.PHASECHK.TRANS64.TRYWAIT P0, [R0+URZ+0x78], R3 ;  /* 0x00007803000075a7 */ /* 0x0002e600080011ff */
[----:B---3--:R-:W-:Y:S05]  /*4680*/  @!P0 NANOSLEEP.SYNCS 0x989680 ;  /* 0x009896800000895d */ /* 0x008fea0003900000 */
[----:B------:R-:W3:Y:S02]  /*4690*/  @!P0 SYNCS.PHASECHK.TRANS64 P0, [R0+URZ+0x78], R3 ;  /* 0x00007803000085a7 */ /* 0x000ee400080010ff */
[----:B--23--:R-:W-:Y:S05]  /*46a0*/  @P0 EXIT ;  /* 0x000000000000094d */ /* 0x00cfea0003800000 */
[----:B------:R-:W-:Y:S05]  /*46b0*/  BRA `(.L_x_80) ;  /* 0xfffffffc00e87947 */ /* 0x000fea000383ffff */
.L_x_69:
[----:B------:R-:W-:-:S06]  /*46c0*/  UISETP.GE.AND UP1, UPT, UR8, 0x4, UPT ;  /* 0x000000040800788c */ /* 0x000fcc000bf26270 */
[----:B------:R-:W-:-:S13]  /*46d0*/  PLOP3.LUT P0, PT, PT, PT, UP1, 0x80, 0x8 ;  /* 0x000000000008781c */ /* 0x000fda0003f0f018 */
[----:B------:R-:W-:Y:S05]  /*46e0*/  @!P0 EXIT ;  /* 0x000000000000894d */ /* 0x000fea0003800000 */
[----:B------:R-:W-:Y:S01]  /*46f0*/  BAR.SYNC.DEFER_BLOCKING 0x6, 0xa0 ;  /* 0x0182800000007b1d */ /* 0x000fe20000010000 */
[C---:B------:R-:W-:Y:S01]  /*4700*/  IMAD.SHL.U32 R7, R108.reuse, 0x40, RZ ;  /* 0x000000406c077824 */ /* 0x040fe200078e00ff */
[C---:B------:R-:W-:Y:S01]  /*4710*/  LOP3.LUT R110, R108.reuse, 0x60, RZ, 0xc0, !PT ;  /* 0x000000606c6e7812 */ /* 0x040fe200078ec0ff */
[C---:B------:R-:W-:Y:S01]  /*4720*/  IMAD.SHL.U32 R100, R108.reuse, 0x20, RZ ;  /* 0x000000206c647824 */ /* 0x040fe200078e00ff */
[----:B------:R-:W-:Y:S01]  /*4730*/  CS2R R106, SRZ ;  /* 0x00000000006a7805 */ /* 0x000fe2000001ff00 */
[C---:B------:R-:W-:Y:S01]  /*4740*/  IMAD.SHL.U32 R0, R108.reuse, 0x2, RZ ;  /* 0x000000026c007824 */ /* 0x040fe200078e00ff */
[----:B------:R-:W-:Y:S02]  /*4750*/  UMOV UR49, 0x400 ;  /* 0x0000040000317882 */ /* 0x000fe40000000000 */
[----:B------:R-:W1:Y:S01]  /*4760*/  LDC R99, c[0x0][0x370] ;  /* 0x0000dc00ff637b82 */ /* 0x000e620000000800 */
[----:B------:R-:W-:Y:S01]  /*4770*/  ULEA UR49, UR37, UR49, 0x18 ;  /* 0x0000003125317291 */ /* 0x000fe2000f8ec0ff */
[----:B------:R-:W-:Y:S01]  /*4780*/  LOP3.LUT R5, R7, 0x180, RZ, 0xc0, !PT ;  /* 0x0000018007057812 */ /* 0x000fe200078ec0ff */
[----:B------:R-:W-:Y:S01]  /*4790*/  IMAD.U32 R46, R108, 0x10000, RZ ;  /* 0x000100006c2e7824 */ /* 0x000fe200078e00ff */
[----:B------:R-:W-:Y:S01]  /*47a0*/  LOP3.LUT R100, R100, 0xc00, RZ, 0xc0, !PT ;  /* 0x00000c0064647812 */ /* 0x000fe200078ec0ff */
[----:B------:R-:W-:Y:S01]  /*47b0*/  UIADD3 UR4, UPT, UPT, UR49, 0x2200, URZ ;  /* 0x0000220031047890 */ /* 0x000fe2000fffe0ff */
[----:B------:R-:W-:Y:S01]  /*47c0*/  LOP3.LUT R0, R5, 0x20, R0, 0xf8, !PT ;  /* 0x0000002005007812 */ /* 0x000fe200078ef800 */
[----:B------:R-:W-:Y:S01]  /*47d0*/  IMAD.SHL.U32 R5, R108, 0x8, RZ ;  /* 0x000000086c057824 */ /* 0x000fe200078e00ff */
[----:B------:R-:W2:Y:S01]  /*47e0*/  LDC R42, c[0x0][0xb0c] ;  /* 0x0002c300ff2a7b82 */ /* 0x000ea20000000800 */
[----:B------:R-:W-:Y:S01]  /*47f0*/  LOP3.LUT R100, R100, 0x40, R7, 0xf8, !PT ;  /* 0x0000004064647812 */ /* 0x000fe200078ef807 */
[----:B------:R-:W-:Y:S01]  /*4800*/  IMAD.MOV.U32 R44, RZ, RZ, RZ ;  /* 0x000000ffff2c7224 */ /* 0x000fe200078e00ff */
[----:B------:R-:W-:Y:S01]  /*4810*/  LOP3.LUT R46, R46, 0x600000, RZ, 0xc0, !PT ;  /* 0x006000002e2e7812 */ /* 0x000fe200078ec0ff */
[----:B------:R-:W-:Y:S01]  /*4820*/  IMAD.MOV.U32 R112, RZ, RZ, RZ ;  /* 0x000000ffff707224 */ /* 0x000fe200078e00ff */
[----:B------:R-:W-:-:S02]  /*4830*/  LOP3.LUT R108, R108, 0x2, RZ, 0xc0, !PT ;  /* 0x000000026c6c7812 */ /* 0x000fc400078ec0ff */
[----:B------:R-:W-:Y:S02]  /*4840*/  CS2R R104, SRZ ;  /* 0x0000000000687805 */ /* 0x000fe4000001ff00 */
[----:B------:R-:W-:Y:S01]  /*4850*/  LOP3.LUT R5, R0, 0x30, R5, 0x78, !PT ;  /* 0x0000003000057812 */ /* 0x000fe200078e7805 */
[----:B------:R-:W4:Y:S01]  /*4860*/  LDC R97, c[0x0][0xb20] ;  /* 0x0002c800ff617b82 */ /* 0x000f220000000800 */
[----:B------:R-:W3:Y:S01]  /*4870*/  LDS R3, [UR49+0x140] ;  /* 0x00014031ff037984 */ /* 0x000ee20008000800 */
[----:B------:R-:W-:Y:S01]  /*4880*/  LOP3.LUT R100, R100, 0x200, R7, 0xf8, !PT ;  /* 0x0000020064647812 */ /* 0x000fe200078ef807 */
[----:B------:R-:W-:Y:S01]  /*4890*/  IMAD.MOV R102, RZ, RZ, -R108 ;  /* 0x000000ffff667224 */ /* 0x000fe200078e0a6c */
[----:B------:R-:W1:Y:S01]  /*48a0*/  LDCU.64 UR52, c[0x0][0x348] ;  /* 0x00006900ff3477ac */ /* 0x000e620008000a00 */
[----:B------:R-:W-:Y:S01]  /*48b0*/  IMAD.U32 R109, RZ, RZ, UR4 ;  /* 0x00000004ff6d7e24 */ /* 0x000fe2000f8e00ff */
[----:B------:R-:W-:Y:S02]  /*48c0*/  LOP3.LUT R100, R100, R5, RZ, 0xfc, !PT ;  /* 0x0000000564647212 */ /* 0x000fe400078efcff */
[----:B------:R-:W1:Y:S01]  /*48d0*/  LDC R41, c[0x0][0xb30] ;  /* 0x0002cc00ff297b82 */ /* 0x000e620000000800 */
[----:B------:R-:W1:Y:S01]  /*48e0*/  LDCU.64 UR38, c[0x0][0x888] ;  /* 0x00011100ff2677ac */ /* 0x000e620008000a00 */
[----:B------:R-:W1:Y:S06]  /*48f0*/  LDCU.64 UR44, c[0x0][0x890] ;  /* 0x00011200ff2c77ac */ /* 0x000e6c0008000a00 */
[----:B------:R-:W1:Y:S01]  /*4900*/  LDC.64 R92, c[0x0][0xb10] ;  /* 0x0002c400ff5c7b82 */ /* 0x000e620000000a00 */
[----:B------:R-:W-:-:S07]  /*4910*/  UIADD3 UR48, UPT, UPT, UR49, 0x200, URZ ;  /* 0x0000020031307890 */ /* 0x000fce000fffe0ff */
[----:B------:R-:W1:Y:S08]  /*4920*/  LDC.64 R38, c[0x0][0xb18] ;  /* 0x0002c600ff267b82 */ /* 0x000e700000000a00 */
[----:B------:R-:W1:Y:S08]  /*4930*/  LDC.64 R36, c[0x0][0xb28] ;  /* 0x0002ca00ff247b82 */ /* 0x000e700000000a00 */
[----:B------:R-:W1:Y:S01]  /*4940*/  LDC.64 R90, c[0x0][0x8b0] ;  /* 0x00022c00ff5a7b82 */ /* 0x000e620000000a00 */
[----:B---3--:R-:W-:-:S07]  /*4950*/  IMAD.IADD R46, R3, 0x1, R46 ;  /* 0x00000001032e7824 */ /* 0x008fce00078e022e */
[----:B------:R-:W3:Y:S08]  /*4960*/  LDC.64 R88, c[0x0][0x8a8] ;  /* 0x00022a00ff587b82 */ /* 0x000ef00000000a00 */
[----:B--2-4-:R-:W1:Y:S02]  /*4970*/  LDC R98, c[0x0][0x374] ;  /* 0x0000dd00ff627b82 */ /* 0x014e640000000800 */
.L_x_106:
[----:B------:R-:W-:Y:S02]  /*4980*/  LEA R0, R112, UR49, 0x3 ;  /* 0x0000003170007c11 */ /* 0x000fe4000f8e18ff */
[----:B------:R-:W-:Y:S02]  /*4990*/  SHF.L.U32 R3, R106, 0x1f, RZ ;  /* 0x0000001f6a037819 */ /* 0x000fe400000006ff */
[----:B------:R-:W-:Y:S02]  /*49a0*/  LEA R16, R112, UR49, 0x4 ;  /* 0x0000003170107c11 */ /* 0x000fe4000f8e20ff */
[----:B------:R-:W2:Y:S02]  /*49b0*/  SYNCS.PHASECHK.TRANS64.TRYWAIT P0, [R0+URZ+0x90], R3 ;  /* 0x00009003000075a7 */ /* 0x000ea400080011ff */
[----:B-12---:R-:W-:Y:S05]  /*49c0*/  @!P0 BRA `(.L_x_81) ;  /* 0x0000003000388947 */ /* 0x006fea0003800000 */
.L_x_146:
[----:B------:R-:W4:Y:S01]  /*49d0*/  LDC.64 R12, c[0x0][0xb10] ;  /* 0x0002c400ff0c7b82 */ /* 0x000f220000000a00 */
[----:B------:R-:W3:Y:S01]  /*49e0*/  LDS.128 R16, [R16+0x120] ;  /* 0x0001200010107984 */ /* 0x000ee20000000c00 */
[----:B-1----:R-:W-:Y:S01]  /*49f0*/  ISETP.NE.AND P1, PT, R41, 0x1, PT ;  /* 0x000000012900780c */ /* 0x002fe20003f25270 */
[----:B--2---:R-:W-:Y:S01]  /*4a00*/  VIADD R0, R0, 0xa0 ;  /* 0x000000a000007836 */ /* 0x004fe20000000000 */
[----:B------:R-:W-:Y:S04]  /*4a10*/  ISETP.GE.AND P0, PT, R40, 0x1, PT ;  /* 0x000000012800780c */ /* 0x000fe80003f06270 */
[----:B------:R-:W1:Y:S01]  /*4a20*/  LDC.64 R10, c[0x0][0xb18] ;  /* 0x0002c600ff0a7b82 */ /* 0x000e620000000a00 */
[----:B------:R-:W-:Y:S01]  /*4a30*/  PRMT R0, RZ, 0x654, R0 ;  /* 0x00000654ff007816 */ /* 0x000fe20000000000 */
[----:B------:R-:W-:Y:S01]  /*4a40*/  @!PT LDS RZ, [RZ] ;  /* 0x00000000fffff984 */ /* 0x000fe20000000800 */
[----:B------:R-:W-:Y:S01]  /*4a50*/  @!PT LDS RZ, [RZ] ;  /* 0x00000000fffff984 */ /* 0x000fe20000000800 */
[----:B------:R-:W-:Y:S01]  /*4a60*/  @!PT LDS RZ, [RZ] ;  /* 0x00000000fffff984 */ /* 0x000fe20000000800 */
[----:B------:R-:W-:Y:S01]  /*4a70*/  @!PT LDS RZ, [RZ] ;  /* 0x00000000fffff984 */ /* 0x000fe20000000800 */
[----:B------:R2:W-:Y:S06]  /*4a80*/  MEMBAR.ALL.CTA ;  /* 0x0000000000007992 */ /* 0x0005ec0000008000 */
[----:B--2---:R-:W2:Y:S01]  /*4a90*/  FENCE.VIEW.ASYNC.S ;  /* 0x00000000000073c6 */ /* 0x004ea20000000000 */
[----:B------:R-:W1:Y:S08]  /*4aa0*/  @!P1 LDC R14, c[0x0][0xb20] ;  /* 0x0002c800ff0e9b82 */ /* 0x000e700000000800 */
[----:B------:R-:W1:Y:S01]  /*4ab0*/  @!P1 LDC R9, c[0x0][0xb0c] ;  /* 0x0002c300ff099b82 */ /* 0x000e620000000800 */
[----:B--2---:R2:W-:Y:S01]  /*4ac0*/  SYNCS.ARRIVE.TRANS64.RED.A1T0 RZ, [R0+URZ], RZ ;  /* 0x000000ff00ff79a7 */ /* 0x0045e200081004ff */
[----:B---3--:R-:W-:Y:S04]  /*4ad0*/  LOP3.LUT P4, RZ, R18, 0x1, RZ, 0xc0, !PT ;  /* 0x0000000112ff7812 */ /* 0x008fe8000788c0ff */
[----:B------:R-:W-:Y:S09]  /*4ae0*/  P2R R111, PR, RZ, 0x10 ;  /* 0x00000010ff6f7803 */ /* 0x000ff20000000000 */
[----:B------:R-:W-:Y:S02]  /*4af0*/  @P4 MOV R45, R16 ;  /* 0x00000010002d4202 */ /* 0x000fe40000000f00 */
[----:B------:R-:W-:Y:S01]  /*4b00*/  @P4 LOP3.LUT R43, R17, 0xffff, RZ, 0xc0, !PT ;  /* 0x0000ffff112b4812 */ /* 0x000fe200078ec0ff */
[----:B--2-4-:R-:W-:Y:S06]  /*4b10*/  @!P0 BRA `(.L_x_82) ;  /* 0x0000000000a48947 */ /* 0x014fec0003800000 */
[----:B------:R-:W-:Y:S01]  /*4b20*/  IMAD.HI.U32 R24, R98, R39, RZ ;  /* 0x0000002762187227 */ /* 0x000fe200078e00ff */
[----:B------:R-:W-:Y:S02]  /*4b30*/  ISETP.NE.AND P0, PT, R38, 0x1, PT ;  /* 0x000000012600780c */ /* 0x000fe40003f05270 */
[----:B------:R-:W-:Y:S01]  /*4b40*/  ISETP.NE.AND P2, PT, R40, 0x1, PT ;  /* 0x000000012800780c */ /* 0x000fe20003f45270 */
[-C--:B------:R-:W-:Y:S01]  /*4b50*/  IMAD.HI.U32 R22, R99, R92.reuse, RZ ;  /* 0x0000005c63167227 */ /* 0x080fe200078e00ff */
[----:B------:R-:W-:Y:S02]  /*4b60*/  SHF.R.U32.HI R23, RZ, R97, R24 ;  /* 0x00000061ff177219 */ /* 0x000fe40000011618 */
[----:B------:R-:W-:Y:S01]  /*4b70*/  ISETP.NE.AND P3, PT, R42, 0x1, PT ;  /* 0x000000012a00780c */ /* 0x000fe20003f65270 */
[----:B------:R-:W-:Y:S01]  /*4b80*/  IMAD.HI.U32 R28, R43, R39, RZ ;  /* 0x000000272b1c7227 */ /* 0x000fe200078e00ff */
[----:B------:R-:W-:Y:S02]  /*4b90*/  SHF.R.U32.HI R22, RZ, R93, R22 ;  /* 0x0000005dff167219 */ /* 0x000fe40000011616 */
[----:B------:R-:W-:Y:S01]  /*4ba0*/  SEL R3, R98, R23, !P0 ;  /* 0x0000001762037207 */ /* 0x000fe20004000000 */
[----:B------:R-:W-:Y:S01]  /*4bb0*/  IMAD.HI.U32 R26, R45, R92, RZ ;  /* 0x0000005c2d1a7227 */ /* 0x000fe200078e00ff */
[----:B------:R-:W-:Y:S03]  /*4bc0*/  SEL R7, R99, R22, !P3 ;  /* 0x0000001663077207 */ /* 0x000fe60005800000 */
[-C--:B------:R-:W-:Y:S01]  /*4bd0*/  IMAD.HI.U32 R22, R3, R36.reuse, RZ ;  /* 0x0000002403167227 */ /* 0x080fe200078e00ff */
[----:B------:R-:W-:Y:S03]  /*4be0*/  SHF.R.U32.HI R26, RZ, R93, R26 ;  /* 0x0000005dff1a7219 */ /* 0x000fe6000001161a */
[----:B------:R-:W-:Y:S01]  /*4bf0*/  IMAD.HI.U32 R24, R7, R36, RZ ;  /* 0x0000002407187227 */ /* 0x000fe200078e00ff */
[----:B------:R-:W-:Y:S02]  /*4c00*/  @P2 SHF.R.U32.HI R3, RZ, R37, R22 ;  /* 0x00000025ff032219 */ /* 0x000fe40000011616 */
[----:B------:R-:W-:Y:S02]  /*4c10*/  SHF.R.U32.HI R22, RZ, R97, R28 ;  /* 0x00000061ff167219 */ /* 0x000fe4000001161c */
[----:B------:R-:W-:Y:S01]  /*4c20*/  @P2 SHF.R.U32.HI R7, RZ, R37, R24 ;  /* 0x00000025ff072219 */ /* 0x000fe20000011618 */
[C---:B------:R-:W-:Y:S01]  /*4c30*/  IMAD R2, R40.reuse, R3, RZ ;  /* 0x0000000328027224 */ /* 0x040fe200078e02ff */
[----:B------:R-:W-:Y:S02]  /*4c40*/  SEL R5, R43, R22, !P0 ;  /* 0x000000162b057207 */ /* 0x000fe40004000000 */
[----:B------:R-:W-:Y:S01]  /*4c50*/  SEL R3, R45, R26, !P3 ;  /* 0x0000001a2d037207 */ /* 0x000fe20005800000 */
[----:B------:R-:W-:Y:S01]  /*4c60*/  IMAD R4, R40, R7, RZ ;  /* 0x0000000728047224 */ /* 0x000fe200078e02ff */
[C---:B------:R-:W-:Y:S01]  /*4c70*/  ISETP.GE.AND P0, PT, R5.reuse, R2, PT ;  /* 0x000000020500720c */ /* 0x040fe20003f06270 */
[----:B------:R-:W-:Y:S03]  /*4c80*/  IMAD.HI.U32 R6, R5, R36, RZ ;  /* 0x0000002405067227 */ /* 0x000fe600078e00ff */
[----:B------:R-:W-:Y:S01]  /*4c90*/  ISETP.GE.OR P0, PT, R3, R4, P0 ;  /* 0x000000040300720c */ /* 0x000fe20000706670 */
[----:B------:R-:W-:Y:S01]  /*4ca0*/  IMAD.MOV R4, RZ, RZ, -R3 ;  /* 0x000000ffff047224 */ /* 0x000fe200078e0a03 */
[-C--:B------:R-:W-:Y:S03]  /*4cb0*/  SHF.R.U32.HI R6, RZ, R37.reuse, R6 ;  /* 0x00000025ff067219 */ /* 0x080fe60000011606 */
[----:B------:R-:W-:Y:S01]  /*4cc0*/  IMAD R45, R42, R4, R45 ;  /* 0x000000042a2d7224 */ /* 0x000fe200078e022d */
[----:B------:R-:W-:Y:S05]  /*4cd0*/  SEL R15, R5, R6, !P2 ;  /* 0x00000006050f7207 */ /* 0x000fea0005000000 */
[----:B------:R-:W-:Y:S02]  /*4ce0*/  IMAD.MOV R6, RZ, RZ, -R15 ;  /* 0x000000ffff067224 */ /* 0x000fe400078e0a0f */
[C---:B------:R-:W-:Y:S04]  /*4cf0*/  @!P0 IMAD.HI.U32 R2, R3.reuse, R36, RZ ;  /* 0x0000002403028227 */ /* 0x040fe800078e00ff */
[----:B------:R-:W-:Y:S01]  /*4d00*/  IMAD R6, R40, R6, R5 ;  /* 0x0000000628067224 */ /* 0x000fe200078e0205 */
[----:B------:R-:W-:Y:S04]  /*4d10*/  @!P0 SHF.R.U32.HI R2, RZ, R37, R2 ;  /* 0x00000025ff028219 */ /* 0x000fe80000011602 */
[----:B------:R-:W-:Y:S02]  /*4d20*/  @!P0 SEL R0, R3, R2, !P2 ;  /* 0x0000000203008207 */ /* 0x000fe40005000000 */
[----:B------:R-:W-:Y:S02]  /*4d30*/  IADD3 R2, PT, PT, -R5, RZ, RZ ;  /* 0x000000ff05027210 */ /* 0x000fe40007ffe1ff */
[----:B------:R-:W-:Y:S01]  /*4d40*/  @!P0 IADD3 R8, PT, PT, R15, -R0, RZ ;  /* 0x800000000f088210 */ /* 0x000fe20007ffe0ff */
[----:B------:R-:W-:Y:S02]  /*4d50*/  @!P0 IMAD R0, R7, R6, R0 ;  /* 0x0000000607008224 */ /* 0x000fe400078e0200 */
[----:B------:R-:W-:Y:S02]  /*4d60*/  IMAD R43, R38, R2, R43 ;  /* 0x00000002262b7224 */ /* 0x000fe400078e022b */
[----:B------:R-:W-:Y:S02]  /*4d70*/  @!P0 IMAD R5, R8, R40, R3 ;  /* 0x0000002808058224 */ /* 0x000fe400078e0203 */
[----:B------:R-:W-:Y:S04]  /*4d80*/  @!P0 IMAD.MOV.U32 R3, RZ, RZ, R0 ;  /* 0x000000ffff038224 */ /* 0x000fe800078e0000 */
[----:B------:R-:W-:Y:S02]  /*4d90*/  IMAD R45, R3, R42, R45 ;  /* 0x0000002a032d7224 */ /* 0x000fe400078e022d */
[----:B------:R-:W-:Y:S07]  /*4da0*/  IMAD R43, R5, R38, R43 ;  /* 0x00000026052b7224 */ /* 0x000fee00078e022b */
.L_x_82:
[----:B-1----:R-:W-:Y:S01]  /*4db0*/  @!P1 ISETP.NE.AND P0, PT, R10, 0x1, PT ;  /* 0x000000010a00980c */ /* 0x002fe20003f05270 */
[----:B------:R-:W-:Y:S01]  /*4dc0*/  @!P1 IMAD.HI.U32 R0, R45, R12, RZ ;  /* 0x0000000c2d009227 */ /* 0x000fe200078e00ff */
[----:B------:R-:W-:Y:S01]  /*4dd0*/  @!P1 ISETP.NE.AND P2, PT, R9, 0x1, PT ;  /* 0x000000010900980c */ /* 0x000fe20003f45270 */
[----:B------:R-:W-:Y:S01]  /*4de0*/  ULOP3.LUT UP0, URZ, UR48, 0x1b0, URZ, 0xc0, !UPT ;  /* 0x000001b030ff7892 */ /* 0x000fe2000f80c0ff */
[----:B------:R-:W-:Y:S01]  /*4df0*/  R2UR UR42, R21 ;  /* 0x00000000152a72ca */ /* 0x000fe200000e0000 */
[----:B------:R-:W-:Y:S01]  /*4e00*/  @!P1 IMAD.HI.U32 R3, R43, R11, RZ ;  /* 0x0000000b2b039227 */ /* 0x000fe200078e00ff */
[----:B------:R-:W-:Y:S02]  /*4e10*/  @!P1 SHF.R.U32.HI R0, RZ, R13, R0 ;  /* 0x0000000dff009219 */ /* 0x000fe40000011600 */
[----:B------:R-:W-:Y:S01]  /*4e20*/  R2UR UR41, R20 ;  /* 0x00000000142972ca */ /* 0x000fe200000e0000 */
[----:B------:R-:W-:Y:S01]  /*4e30*/  VIADD R112, R112, 0x1 ;  /* 0x0000000170707836 */ /* 0x000fe20000000000 */
[----:B------:R-:W-:Y:S02]  /*4e40*/  @!P1 SHF.R.U32.HI R2, RZ, R14, R3 ;  /* 0x0000000eff029219 */ /* 0x000fe40000011603 */
[----:B------:R-:W-:Y:S02]  /*4e50*/  @!P1 SEL R3, R45, R0, !P2 ;  /* 0x000000002d039207 */ /* 0x000fe40005000000 */
[----:B------:R-:W-:Y:S02]  /*4e60*/  @!P1 SEL R2, R43, R2, !P0 ;  /* 0x000000022b029207 */ /* 0x000fe40004000000 */
[----:B------:R-:W-:Y:S01]  /*4e70*/  @P4 SHF.R.U32.HI R103, RZ, 0x10, R17 ;  /* 0x00000010ff674819 */ /* 0x000fe20000011611 */
[----:B------:R-:W-:Y:S02]  /*4e80*/  USHF.L.U32 UR42, UR42, 0x6, URZ ;  /* 0x000000062a2a7899 */ /* 0x000fe400080006ff */
[----:B------:R-:W-:Y:S02]  /*4e90*/  @!P1 IMAD.IADD R0, R2, 0x1, -R3 ;  /* 0x0000000102009824 */ /* 0x000fe400078e0a03 */
[----:B------:R-:W-:Y:S01]  /*4ea0*/  @!P1 IMAD.IADD R2, R3, 0x1, -R2 ;  /* 0x0000000103029824 */ /* 0x000fe200078e0a02 */
[----:B------:R-:W-:Y:S01]  /*4eb0*/  USHF.L.U32 UR41, UR41, 0x7, URZ ;  /* 0x0000000729297899 */ /* 0x000fe200080006ff */
[----:B------:R-:W-:Y:S02]  /*4ec0*/  @!P1 IMAD R45, R0, R9, R45 ;  /* 0x00000009002d9224 */ /* 0x000fe400078e022d */
[----:B------:R-:W-:Y:S01]  /*4ed0*/  @!P1 IMAD R43, R2, R10, R43 ;  /* 0x0000000a022b9224 */ /* 0x000fe200078e022b */
[----:B------:R-:W-:Y:S08]  /*4ee0*/  BRA.U !UP0, `(.L_x_83) ;  /* 0x0000000108407547 */ /* 0x000ff0000b800000 */
[----:B------:R-:W1:Y:S01]  /*4ef0*/  LDCU.64 UR8, c[0x4][0x80] ;  /* 0x01001000ff0877ac */ /* 0x000e620008000a00 */
[----:B------:R-:W-:Y:S01]  /*4f00*/  MOV R3, 0x0 ;  /* 0x0000000000037802 */ /* 0x000fe20000000f00 */
[----:B------:R-:W-:Y:S02]  /*4f10*/  HFMA2 R12, -RZ, RZ, 0, 5.9604644775390625e-08 ;  /* 0x00000001ff0c7431 */ /* 0x000fe400000001ff */
[----:B------:R-:W-:Y:S02]  /*4f20*/  IMAD.MOV.U32 R8, RZ, RZ, 0x70 ;  /* 0x00000070ff087424 */ /* 0x000fe400078e00ff */
[----:B------:R-:W-:Y:S01]  /*4f30*/  IMAD.MOV.U32 R13, RZ, RZ, RZ ;  /* 0x000000ffff0d7224 */ /* 0x000fe200078e00ff */
[----:B------:R-:W2:Y:S01]  /*4f40*/  LDCU.64 UR6, c[0x4][0x88] ;  /* 0x01001100ff0677ac */ /* 0x000ea20008000a00 */
[----:B------:R-:W3:Y:S01]  /*4f50*/  LDC.64 R2, c[0x4][R3] ;  /* 0x0100000003027b82 */ /* 0x000ee20000000a00 */
[----:B------:R-:W4:Y:S01]  /*4f60*/  LDCU.64 UR4, c[0x4][0x8] ;  /* 0x01000100ff0477ac */ /* 0x000f220008000a00 */
[----:B-1----:R-:W-:Y:S01]  /*4f70*/  MOV R5, UR9 ;  /* 0x0000000900057c02 */ /* 0x002fe20008000f00 */
[----:B------:R-:W-:Y:S01]  /*4f80*/  IMAD.U32 R4, RZ, RZ, UR8 ;  /* 0x00000008ff047e24 */ /* 0x000fe2000f8e00ff */
[----:B--2---:R-:W-:Y:S01]  /*4f90*/  MOV R7, UR7 ;  /* 0x0000000700077c02 */ /* 0x004fe20008000f00 */
[----:B------:R-:W-:Y:S01]  /*4fa0*/  IMAD.U32 R6, RZ, RZ, UR6 ;  /* 0x00000006ff067e24 */ /* 0x000fe2000f8e00ff */
[----:B----4-:R-:W-:Y:S01]  /*4fb0*/  MOV R11, UR5 ;  /* 0x00000005000b7c02 */ /* 0x010fe20008000f00 */
[----:B------:R-:W-:Y:S02]  /*4fc0*/  IMAD.U32 R10, RZ, RZ, UR4 ;  /* 0x00000004ff0a7e24 */ /* 0x000fe4000f8e00ff */
[----:B------:R-:W-:Y:S07]  /*4fd0*/  LEPC R20, `(.L_x_83) ;  /* 0x000000001014794e */ /* 0x000fee0000000000 */
[----:B---3-5:R-:W-:Y:S05]  /*4fe0*/  CALL.ABS.NOINC R2 ;  /* 0x0000000002007343 */ /* 0x028fea0003c00000 */
.L_x_83:
[----:B------:R-:W-:Y:S01]  /*4ff0*/  LOP3.LUT P0, RZ, R109, 0x1b0, RZ, 0xc0, !PT ;  /* 0x000001b06dff7812 */ /* 0x000fe2000780c0ff */
[----:B------:R-:W-:Y:S11]  /*5000*/  BSSY.RECONVERGENT B6, `(.L_x_84) ;  /* 0x0000013000067945 */ /* 0x000ff60003800200 */
[----:B------:R-:W-:Y:S01]  /*5010*/  @!UPT UIADD3 URZ, UPT, UPT, URZ, URZ, URZ ;  /* 0x000000fffffff290 */ /* 0x000fe2000fffe0ff */
[----:B------:R-:W-:Y:S05]  /*5020*/  @!P0 BRA `(.L_x_85) ;  /* 0x0000000000408947 */ /* 0x000fea0003800000 */
        /* <DEDUP_REMOVED lines=16> */
.L_x_85:
[----:B------:R-:W-:Y:S05]  /*5130*/  BSYNC.RECONVERGENT B6 ;  /* 0x0000000000067941 */ /* 0x000fea0003800200 */
.L_x_84:
[----:B------:R-:W-:Y:S01]  /*5140*/  ISETP.NE.U32.AND P4, PT, R90, RZ, PT ;  /* 0x000000ff5a00720c */ /* 0x000fe20003f85070 */
[----:B------:R-:W-:Y:S01]  /*5150*/  UISETP.NE.AND UP2, UPT, UR50, URZ, UPT ;  /* 0x000000ff3200728c */ /* 0x000fe2000bf45270 */
[----:B------:R-:W-:Y:S01]  /*5160*/  ISETP.NE.U32.AND P2, PT, RZ, UR38, PT ;  /* 0x00000026ff007c0c */ /* 0x000fe2000bf45070 */
[----:B------:R-:W-:Y:S01]  /*5170*/  UISETP.NE.U32.AND UP1, UPT, UR44, URZ, UPT ;  /* 0x000000ff2c00728c */ /* 0x000fe2000bf25070 */
[----:B------:R-:W-:Y:S01]  /*5180*/  ISETP.NE.AND.EX P4, PT, R91, RZ, PT, P4 ;  /* 0x000000ff5b00720c */ /* 0x000fe20003f85340 */
[----:B------:R-:W-:Y:S01]  /*5190*/  UPLOP3.LUT UP0, UPT, UPT, UPT, UPT, 0x40, 0x4 ;  /* 0x000000000004789c */ /* 0x000fe20003f0e870 */
[----:B------:R-:W-:Y:S01]  /*51a0*/  ISETP.NE.AND.EX P2, PT, RZ, UR39, PT, P2 ;  /* 0x00000027ff007c0c */ /* 0x000fe2000bf45320 */
[----:B------:R-:W-:Y:S01]  /*51b0*/  UISETP.NE.AND.EX UP1, UPT, UR45, URZ, UPT, UP1 ;  /* 0x000000ff2d00728c */ /* 0x000fe2000bf25310 */
[----:B------:R-:W-:Y:S04]  /*51c0*/  PLOP3.LUT P1, PT, PT, PT, UP2, 0x80, 0x8 ;  /* 0x000000000008781c */ /* 0x000fe80003f2f028 */
[----:B------:R-:W-:Y:S06]  /*51d0*/  @UP2 UPLOP3.LUT UP0, UPT, UPT, UPT, UP1, 0x80, 0x8 ;  /* 0x000000000008289c */ /* 0x000fec0003f0f010 */
[----:B------:R-:W-:Y:S01]  /*51e0*/  PLOP3.LUT P0, PT, PT, PT, UP0, 0x80, 0x8 ;  /* 0x000000000008781c */ /* 0x000fe20003f0f008 */
[----:B------:R-:W-:Y:S01]  /*51f0*/  @!UPT UIADD3 URZ, UPT, UPT, URZ, URZ, URZ ;  /* 0x000000fffffff290 */ /* 0x000fe2000fffe0ff */
[----:B------:R-:W-:Y:S11]  /*5200*/  BRA.U !UP1, `(.L_x_86) ;  /* 0x0000000109387547 */ /* 0x000ff6000b800000 */
[----:B------:R-:W-:Y:S01]  /*5210*/  UISETP.NE.U32.AND UP0, UPT, UR38, URZ, UPT ;  /* 0x000000ff2600728c */ /* 0x000fe2000bf05070 */
[----:B------:R-:W-:Y:S02]  /*5220*/  HFMA2 R0, -RZ, RZ, 0, 5.9604644775390625e-08 ;  /* 0x00000001ff007431 */ /* 0x000fe400000001ff */
[----:B------:R-:W-:Y:S01]  /*5230*/  IMAD.MOV.U32 R95, RZ, RZ, 0x1 ;  /* 0x00000001ff5f7424 */ /* 0x000fe200078e00ff */
[----:B------:R-:W-:Y:S06]  /*5240*/  UISETP.NE.AND.EX UP0, UPT, UR39, URZ, UPT, UP0 ;  /* 0x000000ff2700728c */ /* 0x000fec000bf05300 */
[----:B------:R-:W-:Y:S05]  /*5250*/  PLOP3.LUT P3, PT, PT, PT, UP0, 0x80, 0x8 ;  /* 0x000000000008781c */ /* 0x000fea0003f6f008 */
[----:B------:R-:W1:Y:S01]  /*5260*/  @UP0 LDCU.64 UR6, c[0x0][0x888] ;  /* 0x00011100ff0607ac */ /* 0x000e620008000a00 */
[----:B------:R-:W-:Y:S07]  /*5270*/  @UP0 UIMAD UR4, UR36, UR44, URZ ;  /* 0x0000002c240402a4 */ /* 0x000fee000f8e02ff */
[----:B------:R-:W-:Y:S01]  /*5280*/  @!P3 PRMT R95, R0, 0x7610, R95 ;  /* 0x00007610005fb816 */ /* 0x000fe2000000005f */
[----:B-1----:R-:W-:Y:S03]  /*5290*/  @UP0 UIMAD.WIDE UR6, UR4, 0x4, UR6 ;  /* 0x00000004040608a5 */ /* 0x002fe6000f8e0206 */
[----:B------:R-:W1:Y:S03]  /*52a0*/  @!UP0 LDCU UR4, c[0x0][0x880] ;  /* 0x00011000ff0487ac */ /* 0x000e660008000800 */
[----:B------:R-:W-:Y:S01]  /*52b0*/  IMAD.U32 R2, RZ, RZ, UR6 ;  /* 0x00000006ff027e24 */ /* 0x000fe2000f8e00ff */
[----:B------:R-:W-:Y:S05]  /*52c0*/  MOV R3, UR7 ;  /* 0x0000000700037c02 */ /* 0x000fea0008000f00 */
[----:B-----5:R2:W5:Y:S02]  /*52d0*/  @P3 LDG.E R49, desc[UR46][R2.64] ;  /* 0x0000002e02313981 */ /* 0x020564000c1e1900 */
[----:B-12---:R-:W-:Y:S02]  /*52e0*/  @!P3 IMAD.U32 R49, RZ, RZ, UR4 ;  /* 0x00000004ff31be24 */ /* 0x006fe4000f8e00ff */
.L_x_86:
[----:B------:R-:W-:Y:S05]  /*52f0*/  @!P4 BRA `(.L_x_87) ;  /* 0x000000000020c947 */ /* 0x000fea0003800000 */
[----:B------:R-:W-:Y:S04]  /*5300*/  ISETP.NE.U32.AND P3, PT, R88, RZ, PT ;  /* 0x000000ff5800720c */ /* 0x000fe80003f65070 */
[----:B------:R-:W-:Y:S11]  /*5310*/  ISETP.NE.AND.EX P3, PT, R89, RZ, PT, P3 ;  /* 0x000000ff5900720c */ /* 0x000ff60003f65330 */
[----:B------:R-:W-:Y:S02]  /*5320*/  @!UPT UIADD3 URZ, UPT, UPT, URZ, URZ, URZ ;  /* 0x000000fffffff290 */ /* 0x000fe4000fffe0ff */
[----:B------:R-:W1:Y:S01]  /*5330*/  @P3 LDC.64 R2, c[0x0][0x8a8] ;  /* 0x00022a00ff023b82 */ /* 0x000e620000000a00 */
[----:B------:R-:W-:Y:S04]  /*5340*/  @P3 IMAD R0, R90, UR36, RZ ;  /* 0x000000245a003c24 */ /* 0x000fe8000f8e02ff */
[----:B-1----:R-:W-:Y:S05]  /*5350*/  @P3 IMAD.WIDE R2, R0, 0x4, R2 ;  /* 0x0000000400023825 */ /* 0x002fea00078e0202 */
[----:B-----5:R1:W5:Y:S02]  /*5360*/  @P3 LDG.E R47, desc[UR46][R2.64] ;  /* 0x0000002e022f3981 */ /* 0x020364000c1e1900 */
[----:B-1----:R-:W2:Y:S02]  /*5370*/  @!P3 LDC R47, c[0x0][0x8a0] ;  /* 0x00022800ff2fbb82 */ /* 0x002ea40000000800 */
.L_x_87:
[----:B-----5:R-:W-:Y:S01]  /*5380*/  FSETP.NEU.AND P4, PT, R49, RZ, PT ;  /* 0x000000ff3100720b */ /* 0x020fe20003f8d000 */
[----:B------:R-:W-:Y:S01]  /*5390*/  BSSY B1, `(.L_x_88) ;  /* 0x0000042000017945 */ /* 0x000fe20003800000 */
[----:B------:R-:W-:Y:S01]  /*53a0*/  SEL R7, RZ, 0xffffffff, P2 ;  /* 0xffffffffff077807 */ /* 0x000fe20001000000 */
[----:B------:R-:W-:Y:S01]  /*53b0*/  IMAD.MOV.U32 R115, RZ, RZ, 0x1 ;  /* 0x00000001ff737424 */ /* 0x000fe200078e00ff */
[----:B------:R-:W-:Y:S02]  /*53c0*/  LOP3.LUT P3, RZ, R95, 0xff, RZ, 0xc0, !PT ;  /* 0x000000ff5fff7812 */ /* 0x000fe4000786c0ff */
[----:B------:R-:W-:Y:S02]  /*53d0*/  CS2R R86, SRZ ;  /* 0x0000000000567805 */ /* 0x000fe4000001ff00 */
[----:B------:R-:W-:Y:S02]  /*53e0*/  @P1 SEL R4, RZ, 0xffffffff, P4 ;  /* 0xffffffffff041807 */ /* 0x000fe40002000000 */
[----:B------:R-:W-:Y:S02]  /*53f0*/  CS2R R84, SRZ ;  /* 0x0000000000547805 */ /* 0x000fe4000001ff00 */
[----:B------:R-:W-:Y:S02]  /*5400*/  LEA R0, R105, UR49, 0x3 ;  /* 0x0000003169007c11 */ /* 0x000fe4000f8e18ff */
[----:B------:R-:W-:Y:S02]  /*5410*/  CS2R R82, SRZ ;  /* 0x0000000000527805 */ /* 0x000fe4000001ff00 */
[----:B------:R-:W-:Y:S02]  /*5420*/  @P0 SEL R4, R7, R4, !P3 ;  /* 0x0000000407040207 */ /* 0x000fe40005800000 */
[----:B------:R-:W-:Y:S02]  /*5430*/  CS2R R80, SRZ ;  /* 0x0000000000507805 */ /* 0x000fe4000001ff00 */
[----:B------:R-:W-:Y:S02]  /*5440*/  LEA R113, R44, UR49, 0x3 ;  /* 0x000000312c717c11 */ /* 0x000fe4000f8e18ff */
[----:B------:R-:W-:Y:S02]  /*5450*/  @P1 LOP3.LUT R4, R4, 0x1, RZ, 0xc0, !PT ;  /* 0x0000000104041812 */ /* 0x000fe400078ec0ff */
[----:B------:R-:W-:Y:S02]  /*5460*/  SHF.L.U32 R2, R107, 0x1f, RZ ;  /* 0x0000001f6b027819 */ /* 0x000fe400000006ff */
[----:B------:R-:W-:Y:S02]  /*5470*/  ISETP.NE.U32.OR P6, PT, R4, 0x1, !P1 ;  /* 0x000000010400780c */ /* 0x000fe40004fc5470 */
[----:B------:R-:W-:Y:S02]  /*5480*/  PLOP3.LUT P2, PT, PT, PT, UP1, 0x80, 0x8 ;  /* 0x000000000008781c */ /* 0x000fe40003f4f018 */
[----:B------:R-:W-:Y:S02]  /*5490*/  LEA.HI R5, R44, R44, RZ, 0x1 ;  /* 0x0000002c2c057211 */ /* 0x000fe400078f08ff */
[----:B------:R-:W-:Y:S02]  /*54a0*/  SEL R4, RZ, 0xffffffff, P4 ;  /* 0xffffffffff047807 */ /* 0x000fe40002000000 */
[----:B------:R-:W-:Y:S01]  /*54b0*/  P2R R114, PR, RZ, 0x40 ;  /* 0x00000040ff727803 */ /* 0x000fe20000000000 */
[C---:B------:R-:W-:Y:S01]  /*54c0*/  IMAD.SHL.U32 R3, R5.reuse, 0x40, RZ ;  /* 0x0000004005037824 */ /* 0x040fe200078e00ff */
[----:B------:R-:W-:Y:S03]  /*54d0*/  LOP3.LUT R5, R5, 0xffe, RZ, 0xc0, !PT ;  /* 0x00000ffe05057812 */ /* 0x000fe600078ec0ff */
[----:B------:R-:W-:Y:S02]  /*54e0*/  @P6 SHF.L.U32 R9, R104, 0x1f, RZ ;  /* 0x0000001f68096819 */ /* 0x000fe400000006ff */
[----:B------:R-:W-:Y:S01]  /*54f0*/  @P2 SEL R4, R7, R4, !P3 ;  /* 0x0000000407042207 */ /* 0x000fe20005800000 */
[----:B------:R-:W-:Y:S01]  /*5500*/  IMAD.IADD R48, R44, 0x1, -R5 ;  /* 0x000000012c307824 */ /* 0x000fe200078e0a05 */
[----:B------:R-:W1:Y:S01]  /*5510*/  @P6 SYNCS.PHASECHK.TRANS64.TRYWAIT P1, [R0+URZ+0x60], R9 ;  /* 0x00006009000065a7 */ /* 0x000e6200080211ff */
[----:B------:R-:W-:Y:S02]  /*5520*/  LOP3.LUT R3, R3, 0xffffff80, RZ, 0xc0, !PT ;  /* 0xffffff8003037812 */ /* 0x000fe400078ec0ff */
[----:B------:R-:W-:Y:S03]  /*5530*/  LOP3.LUT R4, R4, 0x1, RZ, 0xc0, !PT ;  /* 0x0000000104047812 */ /* 0x000fe600078ec0ff */
[----:B------:R-:W-:Y:S01]  /*5540*/  IMAD.IADD R3, R46, 0x1, R3 ;  /* 0x000000012e037824 */ /* 0x000fe200078e0203 */
[----:B------:R-:W-:Y:S03]  /*5550*/  ISETP.NE.U32.AND P5, PT, R4, 0x1, PT ;  /* 0x000000010400780c */ /* 0x000fe60003fa5070 */
[----:B------:R-:W-:Y:S01]  /*5560*/  IMAD R48, R48, 0x100000, R3 ;  /* 0x0010000030307824 */ /* 0x000fe200078e0203 */
[----:B------:R-:W-:Y:S01]  /*5570*/  P2R R124, PR, RZ, 0x20 ;  /* 0x00000020ff7c7803 */ /* 0x000fe20000000000 */
[----:B------:R3:W4:Y:S01]  /*5580*/  SYNCS.PHASECHK.TRANS64.TRYWAIT P0, [R113+URZ+0xb0], R2 ;  /* 0x0000b002710075a7 */ /* 0x00072200080011ff */
[----:B-1----:R-:W-:Y:S01]  /*5590*/  @P6 SEL R115, RZ, 0x1, !P1 ;  /* 0x00000001ff736807 */ /* 0x002fe20004800000 */
[----:B---3--:R-:W-:Y:S06]  /*55a0*/  @!P6 BRA `(.L_x_89) ;  /* 0x000000000080e947 */ /* 0x008fec0003800000 */
[----:B------:R-:W-:Y:S01]  /*55b0*/  @P5 IMAD R5, R105, 0x1000, R100 ;  /* 0x0000100069055824 */ /* 0x000fe200078e0264 */
[----:B------:R-:W-:Y:S01]  /*55c0*/  ISETP.NE.AND P1, PT, R115, RZ, PT ;  /* 0x000000ff7300720c */ /* 0x000fe20003f25270 */
[----:B------:R-:W-:Y:S01]  /*55d0*/  BSSY B0, `(.L_x_90) ;  /* 0x000000b000007945 */ /* 0x000fe20003800000 */
[----:B------:R-:W-:Y:S01]  /*55e0*/  CS2R R82, SRZ ;  /* 0x0000000000527805 */ /* 0x000fe2000001ff00 */
[----:B------:R-:W-:Y:S01]  /*55f0*/  @P5 VIADD R4, R5, UR49 ;  /* 0x0000003105045c36 */ /* 0x000fe20008000000 */
[----:B------:R-:W-:Y:S02]  /*5600*/  CS2R R80, SRZ ;  /* 0x0000000000507805 */ /* 0x000fe4000001ff00 */
[----:B------:R-:W-:Y:S02]  /*5610*/  CS2R R86, SRZ ;  /* 0x0000000000567805 */ /* 0x000fe4000001ff00 */
[----:B------:R-:W-:Y:S01]  /*5620*/  CS2R R84, SRZ ;  /* 0x0000000000547805 */ /* 0x000fe2000001ff00 */
[----:B------:R-:W-:Y:S04]  /*5630*/  @P5 IMAD R4, R108, -0x10, R4 ;  /* 0xfffffff06c045824 */ /* 0x000fe800078e0204 */
[----:B------:R-:W-:Y:S05]  /*5640*/  @P1 BRA `(.L_x_91) ;  /* 0x00000000000c1947 */ /* 0x000fea0003800000 */
[----:B------:R-:W-:Y:S04]  /*5650*/  SHF.L.U32 R3, R104, 0x1f, RZ ;  /* 0x0000001f68037819 */ /* 0x000fe800000006ff */
[----:B------:R-:W1:Y:S02]  /*5660*/  SYNCS.PHASECHK.TRANS64.TRYWAIT P1, [R0+URZ+0x60], R3 ;  /* 0x00006003000075a7 */ /* 0x000e6400080211ff */
[----:B-1----:R-:W-:Y:S05]  /*5670*/  @!P1 BRA `(.L_x_92) ;  /* 0x0000002400209947 */ /* 0x002fea0003800000 */
.L_x_91:
[----:B------:R-:W-:Y:S05]  /*5680*/  BSYNC B0 ;  /* 0x0000000000007941 */ /* 0x000fea0003800000 */
.L_x_90:
[----:B------:R-:W-:Y:S01]  /*5690*/  ISETP.NE.AND P1, PT, R124, RZ, PT ;  /* 0x000000ff7c00720c */ /* 0x000fe20003f25270 */
[----:B-1----:R-:W-:Y:S02]  /*56a0*/  VIADD R3, R0, 0x70 ;  /* 0x0000007000037836 */ /* 0x002fe40000000000 */
[----:B------:R-:W-:Y:S02]  /*56b0*/  IMAD.U32 R0, RZ, RZ, UR37 ;  /* 0x00000025ff007e24 */ /* 0x000fe4000f8e00ff */
[----:B------:R-:W-:Y:S03]  /*56c0*/  VIADD R105, R105, 0x1 ;  /* 0x0000000169697836 */ /* 0x000fe60000000000 */
[----:B------:R-:W-:Y:S05]  /*56d0*/  PRMT R0, R0, 0x654, R3 ;  /* 0x0000065400007816 */ /* 0x000fea0000000003 */
[----:B------:R1:W3:Y:S04]  /*56e0*/  @P1 LDS.128 R80, [R5+UR49+0x200] ;  /* 0x0002003105501984 */ /* 0x0002e80008000c00 */
[----:B------:R1:W1:Y:S01]  /*56f0*/  @P1 LDS.128 R84, [R4+0x210] ;  /* 0x0002100004541984 */ /* 0x0002620000000c00 */
[C---:B------:R-:W-:Y:S01]  /*5700*/  ISETP.NE.AND P1, PT, R105.reuse, 0x2, PT ;  /* 0x000000026900780c */ /* 0x040fe20003f25270 */
[----:B------:R-:W-:Y:S01]  /*5710*/  @!PT LDS RZ, [RZ] ;  /* 0x00000000fffff984 */ /* 0x000fe20000000800 */
[----:B------:R-:W-:Y:S01]  /*5720*/  @!PT LDS RZ, [RZ] ;  /* 0x00000000fffff984 */ /* 0x000fe20000000800 */
[----:B------:R-:W-:Y:S01]  /*5730*/  @!PT LDS RZ, [RZ] ;  /* 0x00000000fffff984 */ /* 0x000fe20000000800 */
[----:B------:R-:W-:Y:S01]  /*5740*/  @!PT LDS RZ, [RZ] ;  /* 0x00000000fffff984 */ /* 0x000fe20000000800 */
[----:B------:R5:W-:Y:S06]  /*5750*/  MEMBAR.ALL.CTA ;  /* 0x0000000000007992 */ /* 0x000bec0000008000 */
[----:B-----5:R-:W5:Y:S01]  /*5760*/  FENCE.VIEW.ASYNC.S ;  /* 0x00000000000073c6 */ /* 0x020f620000000000 */
[----:B------:R-:W-:Y:S02]  /*5770*/  SEL R3, RZ, 0x1, P1 ;  /* 0x00000001ff037807 */ /* 0x000fe40000800000 */
[----:B------:R-:W-:Y:S02]  /*5780*/  SEL R105, R105, RZ, P1 ;  /* 0x000000ff69697207 */ /* 0x000fe40000800000 */
[----:B------:R-:W-:Y:S01]  /*5790*/  LOP3.LUT R104, R104, R3, RZ, 0x3c, !PT ;  /* 0x0000000368687212 */ /* 0x000fe200078e3cff */
[----:B-----5:R1:W-:Y:S06]  /*57a0*/  SYNCS.ARRIVE.TRANS64.RED.A1T0 RZ, [R0+URZ], RZ ;  /* 0x000000ff00ff79a7 */ /* 0x0203ec00081004ff */
.L_x_89:
[----:B------:R-:W-:Y:S05]  /*57b0*/  BSYNC B1 ;  /* 0x0000000000017941 */ /* 0x000fea0003800000 */
.L_x_88:
[----:B-1----:R-:W-:Y:S04]  /*57c0*/  SHF.R.U32.HI R0, RZ, 0x15, R48 ;  /* 0x00000015ff007819 */ /* 0x002fe80000011630 */
[----:B------:R-:W-:Y:S01]  /*57d0*/  LOP3.LUT P1, RZ, R0, 0x3, R101, 0x48, !PT ;  /* 0x0000000300ff7812 */ /* 0x000fe20007824865 */
[----:B------:R-:W-:Y:S01]  /*57e0*/  @!UPT UIADD3 URZ, UPT, UPT, URZ, URZ, URZ ;  /* 0x000000fffffff290 */ /* 0x000fe2000fffe0ff */
[----:B----4-:R-:W-:Y:S11]  /*57f0*/  @P0 BRA `(.L_x_93) ;  /* 0x0000000000080947 */ /* 0x010ff60003800000 */
[----:B------:R-:W1:Y:S02]  /*5800*/  SYNCS.PHASECHK.TRANS64.TRYWAIT P0, [R113+URZ+0xb0], R2 ;  /* 0x0000b002710075a7 */ /* 0x000e6400080011ff */
[----:B-1----:R-:W-:Y:S05]  /*5810*/  @!P0 BRA `(.L_x_94) ;  /* 0x0000002000cc8947 */ /* 0x002fea0003800000 */
.L_x_93:
[----:B------:R-:W-:Y:S05]  /*5820*/  @!P1 BRA `(.L_x_95) ;  /* 0x0000000000409947 */ /* 0x000fea0003800000 */
[----:B------:R-:W4:Y:S01]  /*5830*/  LDCU.64 UR8, c[0x4][0x70] ;  /* 0x01000e00ff0877ac */ /* 0x000f220008000a00 */
[----:B------:R-:W-:Y:S01]  /*5840*/  MOV R3, 0x0 ;  /* 0x0000000000037802 */ /* 0x000fe20000000f00 */
[----:B------:R-:W-:Y:S02]  /*5850*/  HFMA2 R12, -RZ, RZ, 0, 5.9604644775390625e-08 ;  /* 0x00000001ff0c7431 */ /* 0x000fe400000001ff */
[----:B------:R-:W-:Y:S02]  /*5860*/  IMAD.MOV.U32 R8, RZ, RZ, 0x192 ;  /* 0x00000192ff087424 */ /* 0x000fe400078e00ff */
[----:B------:R-:W-:Y:S01]  /*5870*/  IMAD.MOV.U32 R13, RZ, RZ, RZ ;  /* 0x000000ffff0d7224 */ /* 0x000fe200078e00ff */
[----:B------:R-:W5:Y:S01]  /*5880*/  LDCU.64 UR6, c[0x4][0x78] ;  /* 0x01000f00ff0677ac */ /* 0x000f620008000a00 */
[----:B-1----:R-:W1:Y:S01]  /*5890*/  LDC.64 R2, c[0x4][R3] ;  /* 0x0100000003027b82 */ /* 0x002e620000000a00 */
[----:B------:R-:W2:Y:S01]  /*58a0*/  LDCU.64 UR4, c[0x4][0x10] ;  /* 0x01000200ff0477ac */ /* 0x000ea20008000a00 */
[----:B----4-:R-:W-:Y:S01]  /*58b0*/  MOV R5, UR9 ;  /* 0x0000000900057c02 */ /* 0x010fe20008000f00 */
[----:B------:R-:W-:Y:S01]  /*58c0*/  IMAD.U32 R4, RZ, RZ, UR8 ;  /* 0x00000008ff047e24 */ /* 0x000fe2000f8e00ff */
[----:B-----5:R-:W-:Y:S01]  /*58d0*/  MOV R7, UR7 ;  /* 0x0000000700077c02 */ /* 0x020fe20008000f00 */
[----:B------:R-:W-:Y:S01]  /*58e0*/  IMAD.U32 R6, RZ, RZ, UR6 ;  /* 0x00000006ff067e24 */ /* 0x000fe2000f8e00ff */
[----:B--2---:R-:W-:Y:S01]  /*58f0*/  MOV R11, UR5 ;  /* 0x00000005000b7c02 */ /* 0x004fe20008000f00 */
[----:B------:R-:W-:Y:S02]  /*5900*/  IMAD.U32 R10, RZ, RZ, UR4 ;  /* 0x00000004ff0a7e24 */ /* 0x000fe4000f8e00ff */
[----:B------:R-:W-:Y:S07]  /*5910*/  LEPC R20, `(.L_x_95) ;  /* 0x000000001014794e */ /* 0x000fee0000000000 */
[----:B-1-3--:R-:W-:Y:S05]  /*5920*/  CALL.ABS.NOINC R2 ;  /* 0x0000000002007343 */ /* 0x00afea0003c00000 */
.L_x_95:
[-C--:B---3--:R-:W-:Y:S01]  /*5930*/  F2FP.F16.E5M2.UNPACK_B R51, R80.reuse ;  /* 0x00000050ff33723e */ /* 0x088fe200020004ff */
[----:B------:R-:W-:Y:S05]  /*5940*/  WARPSYNC.ALL ;  /* 0x0000000000007948 */ /* 0x000fea0003800000 */
[----:B------:R-:W-:Y:S01]  /*5950*/  R2UR UR4, R48 ;  /* 0x00000000300472ca */ /* 0x000fe200000e0000 */
[--C-:B------:R-:W-:Y:S01]  /*5960*/  HADD2.F32 R50, -RZ, R51.reuse.H0_H0 ;  /* 0x20000033ff327230 */ /* 0x100fe20000004100 */
[----:B------:R-:W-:Y:S01]  /*5970*/  F2FP.F16.E5M2.UNPACK_B R53, R80.H1 ;  /* 0x00000050ff35723e */ /* 0x000fe200030004ff */
[----:B------:R-:W-:Y:S01]  /*5980*/  HADD2.F32 R51, -RZ, R51.H1_H1 ;  /* 0x30000033ff337230 */ /* 0x000fe20000004100 */
[-C--:B------:R-:W-:Y:S01]  /*5990*/  F2FP.F16.E5M2.UNPACK_B R55, R81.reuse ;  /* 0x00000051ff37723e */ /* 0x080fe200020004ff */
[----:B------:R-:W-:Y:S01]  /*59a0*/  BSSY.RECONVERGENT B0, `(.L_x_96) ;  /* 0x0000099000007945 */ /* 0x000fe20003800200 */
[----:B------:R-:W-:Y:S01]  /*59b0*/  F2FP.F16.E5M2.UNPACK_B R57, R81.H1 ;  /* 0x00000051ff39723e */ /* 0x000fe200030004ff */
[--C-:B------:R-:W-:Y:S01]  /*59c0*/  HADD2.F32 R52, -RZ, R53.reuse.H0_H0 ;  /* 0x20000035ff347230 */ /* 0x100fe20000004100 */
[-C--:B------:R-:W-:Y:S01]  /*59d0*/  F2FP.F16.E5M2.UNPACK_B R59, R82.reuse ;  /* 0x00000052ff3b723e */ /* 0x080fe200020004ff */
[----:B------:R-:W-:Y:S01]  /*59e0*/  HADD2.F32 R54, -RZ, R53.H1_H1 ;  /* 0x30000035ff367230 */ /* 0x000fe20000004100 */
[----:B------:R-:W-:Y:S01]  /*59f0*/  F2FP.F16.E5M2.UNPACK_B R61, R82.H1 ;  /* 0x00000052ff3d723e */ /* 0x000fe200030004ff */
[--C-:B------:R-:W-:Y:S01]  /*5a00*/  HADD2.F32 R53, -RZ, R55.reuse.H0_H0 ;  /* 0x20000037ff357230 */ /* 0x100fe20000004100 */
[-C--:B------:R-:W-:Y:S01]  /*5a10*/  F2FP.F16.E5M2.UNPACK_B R63, R83.reuse ;  /* 0x00000053ff3f723e */ /* 0x080fe200020004ff */
[----:B------:R-:W-:Y:S01]  /*5a20*/  LDTM.16dp32bit_t0_t15.x32 R4, tmem[UR4] ;  /* 0x00000004000479ee */ /* 0x000fe20008a80000 */
[----:B------:R-:W2:Y:S01]  /*5a30*/  LDTM.16dp32bit_t16_t31.x32 R4, tmem[UR4+0x20] ;  /* 0x00002004000479ee */ /* 0x000ea20008aa0000 */
[----:B------:R-:W-:Y:S01]  /*5a40*/  SHF.L.U32 R125, R102, 0x4, RZ ;  /* 0x00000004667d7819 */ /* 0x000fe200000006ff */
[----:B------:R-:W-:Y:S01]  /*5a50*/  HADD2.F32 R56, -RZ, R55.H1_H1 ;  /* 0x30000037ff387230 */ /* 0x000fe20000004100 */
[----:B------:R-:W-:Y:S01]  /*5a60*/  ISETP.NE.AND P6, PT, R114, RZ, PT ;  /* 0x000000ff7200720c */ /* 0x000fe20003fc5270 */
[----:B------:R-:W-:Y:S01]  /*5a70*/  HADD2.F32 R60, -RZ, R59.H1_H1 ;  /* 0x3000003bff3c7230 */ /* 0x000fe20000004100 */
[----:B------:R-:W-:Y:S01]  /*5a80*/  IADD3 R114, PT, PT, R100, UR49, RZ ;  /* 0x0000003164727c10 */ /* 0x000fe2000fffe0ff */
[----:B------:R-:W-:Y:S01]  /*5a90*/  HADD2.F32 R64, -RZ, R63.H1_H1 ;  /* 0x3000003fff407230 */ /* 0x000fe20000004100 */
[----:B------:R-:W-:Y:S01]  /*5aa0*/  F2FP.F16.E5M2.UNPACK_B R65, R83.H1 ;  /* 0x00000053ff41723e */ /* 0x000fe200030004ff */
[--C-:B------:R-:W-:Y:S01]  /*5ab0*/  HADD2.F32 R55, -RZ, R57.reuse.H0_H0 ;  /* 0x20000039ff377230 */ /* 0x100fe20000004100 */
[----:B------:R-:W-:Y:S01]  /*5ac0*/  IADD3 R114, PT, PT, R114, R125, RZ ;  /* 0x0000007d72727210 */ /* 0x000fe20007ffe0ff */
[----:B------:R-:W-:Y:S01]  /*5ad0*/  HADD2.F32 R58, -RZ, R57.H1_H1 ;  /* 0x30000039ff3a7230 */ /* 0x000fe20000004100 */
[-C--:B------:R-:W-:Y:S01]  /*5ae0*/  F2FP.F16.E5M2.UNPACK_B R67, R84.reuse ;  /* 0x00000054ff43723e */ /* 0x080fe200020004ff */
[----:B------:R-:W-:Y:S01]  /*5af0*/  HADD2.F32 R57, -RZ, R59.H0_H0 ;  /* 0x2000003bff397230 */ /* 0x000fe20000004100 */
[----:B------:R-:W-:Y:S01]  /*5b00*/  F2FP.F16.E5M2.UNPACK_B R69, R84.H1 ;  /* 0x00000054ff45723e */ /* 0x000fe200030004ff */
[----:B------:R-:W-:Y:S01]  /*5b10*/  HADD2.F32 R59, -RZ, R61.H0_H0 ;  /* 0x2000003dff3b7230 */ /* 0x000fe20000004100 */
[-C--:B------:R-:W-:Y:S01]  /*5b20*/  F2FP.F16.E5M2.UNPACK_B R71, R85.reuse ;  /* 0x00000055ff47723e */ /* 0x080fe200020004ff */
[----:B------:R-:W-:Y:S01]  /*5b30*/  HADD2.F32 R68, -RZ, R67.H1_H1 ;  /* 0x30000043ff447230 */ /* 0x000fe20000004100 */
[----:B------:R-:W-:Y:S01]  /*5b40*/  F2FP.F16.E5M2.UNPACK_B R73, R85.H1 ;  /* 0x00000055ff49723e */ /* 0x000fe200030004ff */
[----:B------:R-:W-:Y:S01]  /*5b50*/  HADD2.F32 R62, -RZ, R61.H1_H1 ;  /* 0x3000003dff3e7230 */ /* 0x000fe20000004100 */
[-C--:B------:R-:W-:Y:S01]  /*5b60*/  F2FP.F16.E5M2.UNPACK_B R75, R86.reuse ;  /* 0x00000056ff4b723e */ /* 0x080fe200020004ff */
[----:B------:R-:W-:Y:S01]  /*5b70*/  HADD2.F32 R61, -RZ, R63.H0_H0 ;  /* 0x2000003fff3d7230 */ /* 0x000fe20000004100 */
[----:B------:R-:W-:Y:S01]  /*5b80*/  F2FP.F16.E5M2.UNPACK_B R77, R86.H1 ;  /* 0x00000056ff4d723e */ /* 0x000fe200030004ff */
[----:B------:R-:W-:Y:S01]  /*5b90*/  HADD2.F32 R72, -RZ, R71.H1_H1 ;  /* 0x30000047ff487230 */ /* 0x000fe20000004100 */
[----:B------:R-:W-:Y:S01]  /*5ba0*/  F2FP.F16.E5M2.UNPACK_B R79, R87.H1 ;  /* 0x00000057ff4f723e */ /* 0x000fe200030004ff */
[C---:B--2---:R-:W-:Y:S01]  /*5bb0*/  FMUL R0, R47.reuse, R4 ;  /* 0x000000042f007220 */ /* 0x044fe20000400000 */
[C---:B-1----:R-:W-:Y:S01]  /*5bc0*/  FMUL R2, R47.reuse, R5 ;  /* 0x000000052f027220 */ /* 0x042fe20000400000 */
[C---:B------:R-:W-:Y:S01]  /*5bd0*/  FMUL R4, R47.reuse, R8 ;  /* 0x000000082f047220 */ /* 0x040fe20000400000 */
[----:B------:R-:W-:Y:S01]  /*5be0*/  FMUL R5, R47, R9 ;  /* 0x000000092f057220 */ /* 0x000fe20000400000 */
[C---:B------:R-:W-:Y:S01]  /*5bf0*/  FFMA R0, R49.reuse, R50, R0 ;  /* 0x0000003231007223 */ /* 0x040fe20000000000 */
[----:B------:R-:W-:Y:S01]  /*5c00*/  FFMA R2, R49, R51, R2 ;  /* 0x0000003331027223 */ /* 0x000fe20000000002 */
[C---:B------:R-:W-:Y:S01]  /*5c10*/  FMUL R8, R47.reuse, R12 ;  /* 0x0000000c2f087220 */ /* 0x040fe20000400000 */
[C---:B------:R-:W-:Y:S01]  /*5c20*/  FMUL R9, R47.reuse, R13 ;  /* 0x0000000d2f097220 */ /* 0x040fe20000400000 */
[C---:B------:R-:W-:Y:S01]  /*5c30*/  FMUL R12, R47.reuse, R16 ;  /* 0x000000102f0c7220 */ /* 0x040fe20000400000 */
[C---:B------:R-:W-:Y:S01]  /*5c40*/  FMUL R13, R47.reuse, R17 ;  /* 0x000000112f0d7220 */ /* 0x040fe20000400000 */
[C---:B------:R-:W-:Y:S01]  /*5c50*/  FMUL R16, R47.reuse, R20 ;  /* 0x000000142f107220 */ /* 0x040fe20000400000 */
[C---:B------:R-:W-:Y:S01]  /*5c60*/  FMUL R17, R47.reuse, R21 ;  /* 0x000000152f117220 */ /* 0x040fe20000400000 */
[C---:B------:R-:W-:Y:S01]  /*5c70*/  FMUL R20, R47.reuse, R24 ;  /* 0x000000182f147220 */ /* 0x040fe20000400000 */
[C---:B------:R-:W-:Y:S01]  /*5c80*/  FMUL R21, R47.reuse, R25 ;  /* 0x000000192f157220 */ /* 0x040fe20000400000 */
[----:B------:R-:W-:Y:S02]  /*5c90*/  HADD2.F32 R76, -RZ, R75.H1_H1 ;  /* 0x3000004bff4c7230 */ /* 0x000fe40000004100 */
[C---:B------:R-:W-:Y:S01]  /*5ca0*/  FMUL R24, R47.reuse, R28 ;  /* 0x0000001c2f187220 */ /* 0x040fe20000400000 */
[C---:B------:R-:W-:Y:S01]  /*5cb0*/  FMUL R25, R47.reuse, R29 ;  /* 0x0000001d2f197220 */ /* 0x040fe20000400000 */
[C---:B------:R-:W-:Y:S01]  /*5cc0*/  FMUL R28, R47.reuse, R32 ;  /* 0x000000202f1c7220 */ /* 0x040fe20000400000 */
[C---:B------:R-:W-:Y:S01]  /*5cd0*/  FMUL R29, R47.reuse, R33 ;  /* 0x000000212f1d7220 */ /* 0x040fe20000400000 */
[C---:B------:R-:W-:Y:S01]  /*5ce0*/  FMUL R3, R47.reuse, R6 ;  /* 0x000000062f037220 */ /* 0x040fe20000400000 */
[C---:B------:R-:W-:Y:S01]  /*5cf0*/  FMUL R7, R47.reuse, R7 ;  /* 0x000000072f077220 */ /* 0x040fe20000400000 */
[C---:B------:R-:W-:Y:S01]  /*5d00*/  FMUL R6, R47.reuse, R10 ;  /* 0x0000000a2f067220 */ /* 0x040fe20000400000 */
[----:B------:R-:W-:Y:S01]  /*5d10*/  FMUL R11, R47, R11 ;  /* 0x0000000b2f0b7220 */ /* 0x000fe20000400000 */
[C---:B------:R-:W-:Y:S01]  /*5d20*/  FFMA R3, R49.reuse, R52, R3 ;  /* 0x0000003431037223 */ /* 0x040fe20000000003 */
[C---:B------:R-:W-:Y:S01]  /*5d30*/  FFMA R7, R49.reuse, R54, R7 ;  /* 0x0000003631077223 */ /* 0x040fe20000000007 */
[C---:B------:R-:W-:Y:S01]  /*5d40*/  FFMA R4, R49.reuse, R53, R4 ;  /* 0x0000003531047223 */ /* 0x040fe20000000004 */
[----:B------:R-:W-:Y:S01]  /*5d50*/  F2FP.F16.E5M2.UNPACK_B R50, R87 ;  /* 0x00000057ff32723e */ /* 0x000fe200020004ff */
[C---:B------:R-:W-:Y:S01]  /*5d60*/  FFMA R5, R49.reuse, R56, R5 ;  /* 0x0000003831057223 */ /* 0x040fe20000000005 */
[----:B------:R-:W-:Y:S01]  /*5d70*/  FFMA R6, R49, R55, R6 ;  /* 0x0000003731067223 */ /* 0x000fe20000000006 */
[----:B------:R-:W-:Y:S01]  /*5d80*/  F2FP.SATFINITE.E5M2.F32.PACK_AB_MERGE_C R117, R7, R3, RZ ;  /* 0x000000030775723e */ /* 0x000fe200048060ff */
[C---:B------:R-:W-:Y:S01]  /*5d90*/  FFMA R11, R49.reuse, R58, R11 ;  /* 0x0000003a310b7223 */ /* 0x040fe2000000000b */
[C---:B------:R-:W-:Y:S01]  /*5da0*/  FFMA R8, R49.reuse, R57, R8 ;  /* 0x0000003931087223 */ /* 0x040fe20000000008 */
[----:B------:R-:W-:Y:S01]  /*5db0*/  ISETP.NE.AND P0, PT, R110, RZ, PT ;  /* 0x000000ff6e00720c */ /* 0x000fe20003f05270 */
[----:B------:R-:W-:Y:S01]  /*5dc0*/  FFMA R9, R49, R60, R9 ;  /* 0x0000003c31097223 */ /* 0x000fe20000000009 */
[----:B------:R-:W-:Y:S01]  /*5dd0*/  F2FP.SATFINITE.E5M2.F32.PACK_AB_MERGE_C R116, R2, R0, R117 ;  /* 0x000000000274723e */ /* 0x000fe20004806075 */
[--C-:B------:R-:W-:Y:S01]  /*5de0*/  HADD2.F32 R51, -RZ, R50.reuse.H0_H0 ;  /* 0x20000032ff337230 */ /* 0x100fe20000004100 */
[----:B------:R-:W-:Y:S01]  /*5df0*/  F2FP.SATFINITE.E5M2.F32.PACK_AB_MERGE_C R117, R11, R6, RZ ;  /* 0x000000060b75723e */ /* 0x000fe200048060ff */
[----:B------:R-:W-:Y:S02]  /*5e00*/  HADD2.F32 R50, -RZ, R50.H1_H1 ;  /* 0x30000032ff327230 */ /* 0x000fe40000004100 */
[C---:B------:R-:W-:Y:S01]  /*5e10*/  FMUL R10, R47.reuse, R14 ;  /* 0x0000000e2f0a7220 */ /* 0x040fe20000400000 */
[----:B------:R-:W-:Y:S01]  /*5e20*/  FMUL R15, R47, R15 ;  /* 0x0000000f2f0f7220 */ /* 0x000fe20000400000 */
[--C-:B------:R-:W-:Y:S01]  /*5e30*/  HADD2.F32 R63, -RZ, R65.reuse.H0_H0 ;  /* 0x20000041ff3f7230 */ /* 0x100fe20000004100 */
[----:B------:R-:W-:Y:S01]  /*5e40*/  F2FP.SATFINITE.E5M2.F32.PACK_AB_MERGE_C R117, R5, R4, R117 ;  /* 0x000000040575723e */ /* 0x000fe20004806075 */
[C---:B------:R-:W-:Y:S01]  /*5e50*/  FFMA R10, R49.reuse, R59, R10 ;  /* 0x0000003b310a7223 */ /* 0x040fe2000000000a */
[C---:B------:R-:W-:Y:S01]  /*5e60*/  FFMA R15, R49.reuse, R62, R15 ;  /* 0x0000003e310f7223 */ /* 0x040fe2000000000f */
[C---:B------:R-:W-:Y:S01]  /*5e70*/  FFMA R12, R49.reuse, R61, R12 ;  /* 0x0000003d310c7223 */ /* 0x040fe2000000000c */
[----:B------:R-:W-:Y:S01]  /*5e80*/  FFMA R13, R49, R64, R13 ;  /* 0x00000040310d7223 */ /* 0x000fe2000000000d */
[----:B------:R-:W-:Y:S02]  /*5e90*/  HADD2.F32 R66, -RZ, R65.H1_H1 ;  /* 0x30000041ff427230 */ /* 0x000fe40000004100 */
[C---:B------:R-:W-:Y:S01]  /*5ea0*/  FMUL R14, R47.reuse, R18 ;  /* 0x000000122f0e7220 */ /* 0x040fe20000400000 */
[----:B------:R-:W-:Y:S02]  /*5eb0*/  HADD2.F32 R65, -RZ, R67.H0_H0 ;  /* 0x20000043ff417230 */ /* 0x000fe40000004100 */
[----:B------:R-:W-:Y:S01]  /*5ec0*/  FMUL R19, R47, R19 ;  /* 0x000000132f137220 */ /* 0x000fe20000400000 */
[--C-:B------:R-:W-:Y:S02]  /*5ed0*/  HADD2.F32 R67, -RZ, R69.reuse.H0_H0 ;  /* 0x20000045ff437230 */ /* 0x100fe40000004100 */
[----:B------:R-:W-:Y:S01]  /*5ee0*/  FFMA R14, R49, R63, R14 ;  /* 0x0000003f310e7223 */ /* 0x000fe2000000000e */
[----:B------:R-:W-:Y:S02]  /*5ef0*/  HADD2.F32 R70, -RZ, R69.H1_H1 ;  /* 0x30000045ff467230 */ /* 0x000fe40000004100 */
[----:B------:R-:W-:Y:S01]  /*5f00*/  FMUL R18, R47, R22 ;  /* 0x000000162f127220 */ /* 0x000fe20000400000 */
[----:B------:R-:W-:Y:S02]  /*5f10*/  HADD2.F32 R69, -RZ, R71.H0_H0 ;  /* 0x20000047ff457230 */ /* 0x000fe40000004100 */
[----:B------:R-:W-:Y:S01]  /*5f20*/  FFMA R19, R49, R66, R19 ;  /* 0x0000004231137223 */ /* 0x000fe20000000013 */
[----:B------:R-:W-:Y:S01]  /*5f30*/  FMUL R23, R47, R23 ;  /* 0x000000172f177220 */ /* 0x000fe20000400000 */
[C---:B------:R-:W-:Y:S01]  /*5f40*/  FFMA R16, R49.reuse, R65, R16 ;  /* 0x0000004131107223 */ /* 0x040fe20000000010 */
[C---:B------:R-:W-:Y:S01]  /*5f50*/  FFMA R17, R49.reuse, R68, R17 ;  /* 0x0000004431117223 */ /* 0x040fe20000000011 */
        /* <DEDUP_REMOVED lines=23> */
[----:B------:R-:W-:Y:S01]  /*60d0*/  F2FP.SATFINITE.E5M2.F32.PACK_AB_MERGE_C R118, R15, R10, RZ ;  /* 0x0000000a0f76723e */ /* 0x000fe200048060ff */
[----:B------:R-:W-:Y:S01]  /*60e0*/  FFMA R28, R49, R51, R28 ;  /* 0x00000033311c7223 */ /* 0x000fe2000000001c */
[----:B------:R-:W-:Y:S01]  /*60f0*/  F2FP.SATFINITE.E5M2.F32.PACK_AB_MERGE_C R119, R19, R14, RZ ;  /* 0x0000000e1377723e */ /* 0x000fe200048060ff */
[C---:B------:R-:W-:Y:S01]  /*6100*/  FFMA R29, R49.reuse, R50, R29 ;  /* 0x00000032311d7223 */ /* 0x040fe2000000001d */
[C---:B------:R-:W-:Y:S01]  /*6110*/  FFMA R30, R49.reuse, R77, R30 ;  /* 0x0000004d311e7223 */ /* 0x040fe2000000001e */
[----:B------:R-:W-:Y:S01]  /*6120*/  FFMA R35, R49, R52, R35 ;  /* 0x0000003431237223 */ /* 0x000fe20000000023 */
[----:B------:R-:W-:Y:S02]  /*6130*/  F2FP.SATFINITE.E5M2.F32.PACK_AB_MERGE_C R118, R9, R8, R118 ;  /* 0x000000080976723e */ /* 0x000fe40004806076 */
[----:B------:R-:W-:Y:S02]  /*6140*/  F2FP.SATFINITE.E5M2.F32.PACK_AB_MERGE_C R119, R13, R12, R119 ;  /* 0x0000000c0d77723e */ /* 0x000fe40004806077 */
[----:B------:R-:W-:Y:S02]  /*6150*/  F2FP.SATFINITE.E5M2.F32.PACK_AB_MERGE_C R120, R23, R18, RZ ;  /* 0x000000121778723e */ /* 0x000fe400048060ff */
[----:B------:R-:W-:Y:S01]  /*6160*/  F2FP.SATFINITE.E5M2.F32.PACK_AB_MERGE_C R121, R27, R22, RZ ;  /* 0x000000161b79723e */ /* 0x000fe200048060ff */
[----:B------:R1:W-:Y:S01]  /*6170*/  STS.128 [R100+UR49+0x2200], R116 ;  /* 0x0022007464007988 */ /* 0x0003e20008000c31 */
[----:B------:R-:W-:Y:S02]  /*6180*/  F2FP.SATFINITE.E5M2.F32.PACK_AB_MERGE_C R122, R31, R26, RZ ;  /* 0x0000001a1f7a723e */ /* 0x000fe400048060ff */
[----:B------:R-:W-:Y:S02]  /*6190*/  F2FP.SATFINITE.E5M2.F32.PACK_AB_MERGE_C R123, R35, R30, RZ ;  /* 0x0000001e237b723e */ /* 0x000fe400048060ff */
[----:B------:R-:W-:Y:S02]  /*61a0*/  F2FP.SATFINITE.E5M2.F32.PACK_AB_MERGE_C R120, R17, R16, R120 ;  /* 0x000000101178723e */ /* 0x000fe40004806078 */
[----:B------:R-:W-:Y:S02]  /*61b0*/  F2FP.SATFINITE.E5M2.F32.PACK_AB_MERGE_C R121, R21, R20, R121 ;  /* 0x000000141579723e */ /* 0x000fe40004806079 */
[----:B------:R-:W-:Y:S02]  /*61c0*/  F2FP.SATFINITE.E5M2.F32.PACK_AB_MERGE_C R122, R25, R24, R122 ;  /* 0x00000018197a723e */ /* 0x000fe4000480607a */
[----:B------:R-:W-:Y:S02]  /*61d0*/  F2FP.SATFINITE.E5M2.F32.PACK_AB_MERGE_C R123, R29, R28, R123 ;  /* 0x0000001c1d7b723e */ /* 0x000fe4000480607b */
[----:B------:R-:W-:Y:S02]  /*61e0*/  LEA R32, R105, UR49, 0x3 ;  /* 0x0000003169207c11 */ /* 0x000fe4000f8e18ff */
[----:B------:R-:W-:Y:S01]  /*61f0*/  @P6 SHF.L.U32 R33, R104, 0x1f, RZ ;  /* 0x0000001f68216819 */ /* 0x000fe200000006ff */
[----:B------:R1:W-:Y:S01]  /*6200*/  STS.128 [R114+0x2210], R120 ;  /* 0x0022107872007388 */ /* 0x0003e20000000c00 */
[----:B------:R-:W-:Y:S01]  /*6210*/  @!PT LDS RZ, [RZ] ;  /* 0x00000000fffff984 */ /* 0x000fe20000000800 */
[----:B------:R-:W-:Y:S01]  /*6220*/  @!PT LDS RZ, [RZ] ;  /* 0x00000000fffff984 */ /* 0x000fe20000000800 */
[----:B------:R-:W-:Y:S01]  /*6230*/  @!PT LDS RZ, [RZ] ;  /* 0x00000000fffff984 */ /* 0x000fe20000000800 */
[----:B------:R-:W-:Y:S01]  /*6240*/  @!PT LDS RZ, [RZ] ;  /* 0x00000000fffff984 */ /* 0x000fe20000000800 */
[----:B------:R2:W-:Y:S07]  /*6250*/  MEMBAR.ALL.CTA ;  /* 0x0000000000007992 */ /* 0x0005ee0000008000 */
[----:B--2---:R-:W2:Y:S02]  /*6260*/  FENCE.VIEW.ASYNC.S ;  /* 0x00000000000073c6 */ /* 0x004ea40000000000 */
[----:B--2---:R-:W-:Y:S06]  /*6270*/  BAR.SYNC.DEFER_BLOCKING 0x1, 0x80 ;  /* 0x0042000000007b1d */ /* 0x004fec0000010000 */
[----:B------:R-:W-:Y:S05]  /*6280*/  @P0 BRA `(.L_x_97) ;  /* 0x0000000000280947 */ /* 0x000fea0003800000 */
[----:B------:R-:W-:Y:S02]  /*6290*/  UIADD3 UR4, UPT, UPT, UR49, 0x2200, URZ ;  /* 0x0000220031047890 */ /* 0x000fe4000fffe0ff */
[----:B------:R-:W-:Y:S01]  /*62a0*/  UIADD3 UR6, UP0, UPT, UR52, 0x680, URZ ;  /* 0x0000068034067890 */ /* 0x000fe2000ff1e0ff */
[----:B------:R-:W-:Y:S03]  /*62b0*/  UMOV UR43, UR36 ;  /* 0x00000024002b7c82 */ /* 0x000fe60008000000 */
[----:B------:R-:W-:Y:S01]  /*62c0*/  MOV R109, UR4 ;  /* 0x00000004006d7c02 */ /* 0x000fe20008000f00 */
[----:B------:R-:W-:Y:S03]  /*62d0*/  UIADD3.X UR7, UPT, UPT, URZ, UR53, URZ, UP0, !UPT ;  /* 0x00000035ff077290 */ /* 0x000fe600087fe4ff */
[----:B------:R-:W-:Y:S11]  /*62e0*/  R2UR UR40, R109 ;  /* 0x000000006d2872ca */ /* 0x000ff600000e0000 */
[----:B------:R-:W-:Y:S02]  /*62f0*/  @!UPT UIADD3 URZ, UPT, UPT, URZ, URZ, URZ ;  /* 0x000000fffffff290 */ /* 0x000fe4000fffe0ff */
[----:B------:R2:W-:Y:S01]  /*6300*/  UTMASTG.3D [UR40], [UR6] ;  /* 0x00000028060073b5 */ /* 0x0005e20008010000 */
[----:B------:R0:W-:Y:S01]  /*6310*/  UTMACMDFLUSH ;  /* 0x00000000000079b7 */ /* 0x0001e20000000000 */
[----:B--2---:R-:W-:Y:S04]  /*6320*/  DEPBAR.LE SB0, 0x1 ;  /* 0x000080400000791a */ /* 0x004fe80000000000 */
.L_x_97:
[----:B------:R-:W-:Y:S05]  /*6330*/  BSYNC.RECONVERGENT B0 ;  /* 0x0000000000007941 */ /* 0x000fea0003800200 */
.L_x_96:
[----:B------:R-:W-:Y:S06]  /*6340*/  BAR.SYNC.DEFER_BLOCKING 0x1, 0x80 ;  /* 0x0042000000007b1d */ /* 0x000fec0000010000 */
[----:B------:R-:W2:Y:S01]  /*6350*/  @P6 SYNCS.PHASECHK.TRANS64.TRYWAIT P0, [R32+URZ+0x60], R33 ;  /* 0x00006021200065a7 */ /* 0x000ea200080011ff */
[----:B------:R-:W-:Y:S01]  /*6360*/  BSSY B1, `(.L_x_98) ;  /* 0x0000020000017945 */ /* 0x000fe20003800000 */
[----:B--2---:R-:W-:Y:S03]  /*6370*/  @P6 SEL R115, RZ, 0x1, !P0 ;  /* 0x00000001ff736807 */ /* 0x004fe60004000000 */
[----:B------:R-:W-:Y:S05]  /*6380*/  @!P6 BRA `(.L_x_99) ;  /* 0x000000000074e947 */ /* 0x000fea0003800000 */
[----:B------:R-:W-:Y:S01]  /*6390*/  ISETP.NE.AND P1, PT, R124, RZ, PT ;  /* 0x000000ff7c00720c */ /* 0x000fe20003f25270 */
[----:B------:R-:W-:Y:S01]  /*63a0*/  BSSY B0, `(.L_x_100) ;  /* 0x0000009000007945 */ /* 0x000fe20003800000 */
[----:B------:R-:W-:Y:S11]  /*63b0*/  ISETP.NE.AND P0, PT, R115, RZ, PT ;  /* 0x000000ff7300720c */ /* 0x000ff60003f05270 */
[----:B------:R-:W-:Y:S05]  /*63c0*/  @P1 IMAD R0, R105, 0x1000, R100 ;  /* 0x0000100069001824 */ /* 0x000fea00078e0264 */
[----:B------:R-:W-:Y:S05]  /*63d0*/  @P1 IADD3 R2, PT, PT, R0, UR49, RZ ;  /* 0x0000003100021c10 */ /* 0x000fea000fffe0ff */
[----:B------:R-:W-:Y:S01]  /*63e0*/  @P1 IMAD.IADD R2, R2, 0x1, R125 ;  /* 0x0000000102021824 */ /* 0x000fe200078e027d */
[----:B------:R-:W-:Y:S06]  /*63f0*/  @P0 BRA `(.L_x_101) ;  /* 0x00000000000c0947 */ /* 0x000fec0003800000 */
[----:B------:R-:W-:Y:S04]  /*6400*/  SHF.L.U32 R3, R104, 0x1f, RZ ;  /* 0x0000001f68037819 */ /* 0x000fe800000006ff */
[----:B------:R-:W2:Y:S02]  /*6410*/  SYNCS.PHASECHK.TRANS64.TRYWAIT P0, [R32+URZ+0x60], R3 ;  /* 0x00006003200075a7 */ /* 0x000ea400080011ff */
[----:B--2---:R-:W-:Y:S05]  /*6420*/  @!P0 BRA `(.L_x_102) ;  /* 0x0000001400dc8947 */ /* 0x004fea0003800000 */
.L_x_101:
[----:B------:R-:W-:Y:S05]  /*6430*/  BSYNC B0 ;  /* 0x0000000000007941 */ /* 0x000fea0003800000 */
.L_x_100:
[----:B------:R-:W-:Y:S01]  /*6440*/  ISETP.NE.AND P0, PT, R124, RZ, PT ;  /* 0x000000ff7c00720c */ /* 0x000fe20003f05270 */
[----:B--2---:R-:W-:Y:S02]  /*6450*/  VIADD R32, R32, 0x70 ;  /* 0x0000007020207836 */ /* 0x004fe40000000000 */
[----:B------:R-:W-:Y:S02]  /*6460*/  IMAD.U32 R3, RZ, RZ, UR37 ;  /* 0x00000025ff037e24 */ /* 0x000fe4000f8e00ff */
[----:B------:R-:W-:Y:S03]  /*6470*/  VIADD R105, R105, 0x1 ;  /* 0x0000000169697836 */ /* 0x000fe60000000000 */
[----:B------:R-:W-:Y:S05]  /*6480*/  PRMT R3, R3, 0x654, R32 ;  /* 0x0000065403037816 */ /* 0x000fea0000000020 */
[----:B------:R2:W3:Y:S04]  /*6490*/  @P0 LDS.128 R80, [R0+UR49+0x200] ;  /* 0x0002003100500984 */ /* 0x0004e80008000c00 */
[----:B------:R2:W4:Y:S01]  /*64a0*/  @P0 LDS.128 R84, [R2+0x210] ;  /* 0x0002100002540984 */ /* 0x0005220000000c00 */
[C---:B------:R-:W-:Y:S01]  /*64b0*/  ISETP.NE.AND P0, PT, R105.reuse, 0x2, PT ;  /* 0x000000026900780c */ /* 0x040fe20003f05270 */
[----:B------:R-:W-:Y:S01]  /*64c0*/  @!PT LDS RZ, [RZ] ;  /* 0x00000000fffff984 */ /* 0x000fe20000000800 */
[----:B------:R-:W-:Y:S01]  /*64d0*/  @!PT LDS RZ, [RZ] ;  /* 0x00000000fffff984 */ /* 0x000fe20000000800 */
[----:B------:R-:W-:Y:S01]  /*64e0*/  @!PT LDS RZ, [RZ] ;  /* 0x00000000fffff984 */ /* 0x000fe20000000800 */
[----:B------:R-:W-:Y:S01]  /*64f0*/  @!PT LDS RZ, [RZ] ;  /* 0x00000000fffff984 */ /* 0x000fe20000000800 */
[----:B------:R5:W-:Y:S06]  /*6500*/  MEMBAR.ALL.CTA ;  /* 0x0000000000007992 */ /* 0x000bec0000008000 */
[----:B-----5:R-:W5:Y:S01]  /*6510*/  FENCE.VIEW.ASYNC.S ;  /* 0x00000000000073c6 */ /* 0x020f620000000000 */
[----:B------:R-:W-:Y:S01]  /*6520*/  SEL R105, R105, RZ, P0 ;  /* 0x000000ff69697207 */ /* 0x000fe20000000000 */
[----:B-----5:R5:W-:Y:S02]  /*6530*/  SYNCS.ARRIVE.TRANS64.RED.A1T0 RZ, [R3+URZ], RZ ;  /* 0x000000ff03ff79a7 */ /* 0x020be400081004ff */
[----:B-----5:R-:W-:Y:S04]  /*6540*/  SEL R3, RZ, 0x1, P0 ;  /* 0x00000001ff037807 */ /* 0x020fe80000000000 */
[----:B--23--:R-:W-:Y:S02]  /*6550*/  LOP3.LUT R104, R104, R3, RZ, 0x3c, !PT ;  /* 0x0000000368687212 */ /* 0x00cfe400078e3cff */
.L_x_99:
[----:B------:R-:W-:Y:S05]  /*6560*/  BSYNC B1 ;  /* 0x0000000000017941 */ /* 0x000fea0003800000 */
.L_x_98:
[----:B------:R-:W-:Y:S05]  /*6570*/  VIADD R0, R48, 0x40 ;  /* 0x0000004030007836 */ /* 0x000fea0000000000 */
[----:B------:R-:W-:Y:S04]  /*6580*/  SHF.R.U32.HI R0, RZ, 0x15, R0 ;  /* 0x00000015ff007819 */ /* 0x000fe80000011600 */
[----:B------:R-:W-:Y:S11]  /*6590*/  LOP3.LUT P0, RZ, R0, 0x3, R101, 0x48, !PT ;  /* 0x0000000300ff7812 */ /* 0x000ff60007804865 */
[----:B------:R-:W-:Y:S02]  /*65a0*/  @!UPT UIADD3 URZ, UPT, UPT, URZ, URZ, URZ ;  /* 0x000000fffffff290 */ /* 0x000fe4000fffe0ff */
[----:B------:R-:W-:Y:S05]  /*65b0*/  @!P0 BRA `(.L_x_103) ;  /* 0x0000000000408947 */ /* 0x000fea0003800000 */
[----:B------:R-:W2:Y:S01]  /*65c0*/  LDCU.64 UR8, c[0x4][0x70] ;  /* 0x01000e00ff0877ac */ /* 0x000ea20008000a00 */
[----:B------:R-:W-:Y:S01]  /*65d0*/  MOV R3, 0x0 ;  /* 0x0000000000037802 */ /* 0x000fe20000000f00 */
[----:B------:R-:W-:Y:S02]  /*65e0*/  HFMA2 R12, -RZ, RZ, 0, 5.9604644775390625e-08 ;  /* 0x00000001ff0c7431 */ /* 0x000fe400000001ff */
[----:B------:R-:W-:Y:S02]  /*65f0*/  IMAD.MOV.U32 R8, RZ, RZ, 0x192 ;  /* 0x00000192ff087424 */ /* 0x000fe400078e00ff */
[----:B------:R-:W-:Y:S01]  /*6600*/  IMAD.MOV.U32 R13, RZ, RZ, RZ ;  /* 0x000000ffff0d7224 */ /* 0x000fe200078e00ff */
[----:B------:R-:W3:Y:S01]  /*6610*/  LDCU.64 UR6, c[0x4][0x78] ;  /* 0x01000f00ff0677ac */ /* 0x000ee20008000a00 */
[----:B------:R-:W1:Y:S01]  /*6620*/  LDC.64 R2, c[0x4][R3] ;  /* 0x0100000003027b82 */ /* 0x000e620000000a00 */
[----:B------:R-:W5:Y:S01]  /*6630*/  LDCU.64 UR4, c[0x4][0x10] ;  /* 0x01000200ff0477ac */ /* 0x000f620008000a00 */
[----:B--2---:R-:W-:Y:S01]  /*6640*/  MOV R5, UR9 ;  /* 0x0000000900057c02 */ /* 0x004fe20008000f00 */
[----:B------:R-:W-:Y:S01]  /*6650*/  IMAD.U32 R4, RZ, RZ, UR8 ;  /* 0x00000008ff047e24 */ /* 0x000fe2000f8e00ff */
[----:B---3--:R-:W-:Y:S01]  /*6660*/  MOV R7, UR7 ;  /* 0x0000000700077c02 */ /* 0x008fe20008000f00 */
[----:B------:R-:W-:Y:S01]  /*6670*/  IMAD.U32 R6, RZ, RZ, UR6 ;  /* 0x00000006ff067e24 */ /* 0x000fe2000f8e00ff */
[----:B-----5:R-:W-:Y:S01]  /*6680*/  MOV R11, UR5 ;  /* 0x00000005000b7c02 */ /* 0x020fe20008000f00 */
[----:B------:R-:W-:Y:S02]  /*6690*/  IMAD.U32 R10, RZ, RZ, UR4 ;  /* 0x00000004ff0a7e24 */ /* 0x000fe4000f8e00ff */
[----:B------:R-:W-:Y:S07]  /*66a0*/  LEPC R20, `(.L_x_103) ;  /* 0x000000001014794e */ /* 0x000fee0000000000 */
[----:B-1--4-:R-:W-:Y:S05]  /*66b0*/  CALL.ABS.NOINC R2 ;  /* 0x0000000002007343 */ /* 0x012fea0003c00000 */
.L_x_103:
[----:B------:R-:W-:Y:S01]  /*66c0*/  ISETP.NE.AND P0, PT, R110, RZ, PT ;  /* 0x000000ff6e00720c */ /* 0x000fe20003f05270 */
[----:B------:R-:W-:Y:S05]  /*66d0*/  WARPSYNC.ALL ;  /* 0x0000000000007948 */ /* 0x000fea0003800000 */
[----:B------:R-:W-:Y:S01]  /*66e0*/  R2UR UR4, R48 ;  /* 0x00000000300472ca */ /* 0x000fe200000e0000 */
[----:B------:R-:W-:Y:S01]  /*66f0*/  BSSY.RECONVERGENT B0, `(.L_x_104) ;  /* 0x000009c000007945 */ /* 0x000fe20003800200 */
[-C--:B------:R-:W-:Y:S02]  /*6700*/  F2FP.F16.E5M2.UNPACK_B R51, R80.reuse ;  /* 0x00000050ff33723e */ /* 0x080fe400020004ff */
[----:B------:R-:W-:Y:S02]  /*6710*/  F2FP.F16.E5M2.UNPACK_B R80, R80.H1 ;  /* 0x00000050ff50723e */ /* 0x000fe400030004ff */
[-C--:B------:R-:W-:Y:S01]  /*6720*/  F2FP.F16.E5M2.UNPACK_B R55, R81.reuse ;  /* 0x00000051ff37723e */ /* 0x080fe200020004ff */
[--C-:B------:R-:W-:Y:S01]  /*6730*/  HADD2.F32 R50, -RZ, R51.reuse.H0_H0 ;  /* 0x20000033ff327230 */ /* 0x100fe20000004100 */
[----:B------:R-:W-:Y:S01]  /*6740*/  F2FP.F16.E5M2.UNPACK_B R81, R81.H1 ;  /* 0x00000051ff51723e */ /* 0x000fe200030004ff */
[----:B------:R-:W-:Y:S01]  /*6750*/  HADD2.F32 R52, -RZ, R51.H1_H1 ;  /* 0x30000033ff347230 */ /* 0x000fe20000004100 */
[-C--:B------:R-:W-:Y:S01]  /*6760*/  F2FP.F16.E5M2.UNPACK_B R59, R82.reuse ;  /* 0x00000052ff3b723e */ /* 0x080fe200020004ff */
[--C-:B------:R-:W-:Y:S01]  /*6770*/  HADD2.F32 R51, -RZ, R80.reuse.H0_H0 ;  /* 0x20000050ff337230 */ /* 0x100fe20000004100 */
[----:B------:R-:W-:Y:S01]  /*6780*/  F2FP.F16.E5M2.UNPACK_B R82, R82.H1 ;  /* 0x00000052ff52723e */ /* 0x000fe200030004ff */
[----:B------:R-:W-:Y:S01]  /*6790*/  LDTM.16dp32bit_t0_t15.x32 R4, tmem[UR4+0x40] ;  /* 0x00004004000479ee */ /* 0x000fe20008a80000 */
[----:B------:R-:W2:Y:S01]  /*67a0*/  LDTM.16dp32bit_t16_t31.x32 R4, tmem[UR4+0x60] ;  /* 0x00006004000479ee */ /* 0x000ea20008aa0000 */
[----:B------:R-:W-:Y:S01]  /*67b0*/  NOP ;  /* 0x0000000000007918 */ /* 0x000fe20000000000 */
[--C-:B------:R-:W-:Y:S01]  /*67c0*/  HADD2.F32 R53, -RZ, R55.reuse.H0_H0 ;  /* 0x20000037ff357230 */ /* 0x100fe20000004100 */
[----:B------:R-:W-:Y:S01]  /*67d0*/  R2UR UR5, R113 ;  /* 0x00000000710572ca */ /* 0x000fe200000e0000 */
[----:B------:R-:W-:Y:S01]  /*67e0*/  HADD2.F32 R56, -RZ, R55.H1_H1 ;  /* 0x30000037ff387230 */ /* 0x000fe20000004100 */
[----:B------:R-:W-:Y:S01]  /*67f0*/  F2FP.F16.E5M2.UNPACK_B R63, R83 ;  /* 0x00000053ff3f723e */ /* 0x000fe200020004ff */
[--C-:B------:R-:W-:Y:S01]  /*6800*/  HADD2.F32 R57, -RZ, R59.reuse.H0_H0 ;  /* 0x2000003bff397230 */ /* 0x100fe20000004100 */
[----:B----4-:R-:W-:Y:S01]  /*6810*/  F2FP.F16.E5M2.UNPACK_B R67, R84 ;  /* 0x00000054ff43723e */ /* 0x010fe200020004ff */
[----:B------:R-:W-:Y:S01]  /*6820*/  HADD2.F32 R60, -RZ, R59.H1_H1 ;  /* 0x3000003bff3c7230 */ /* 0x000fe20000004100 */
[----:B------:R-:W-:Y:S01]  /*6830*/  F2FP.F16.E5M2.UNPACK_B R71, R85 ;  /* 0x00000055ff47723e */ /* 0x000fe200020004ff */
[--C-:B------:R-:W-:Y:S01]  /*6840*/  HADD2.F32 R61, -RZ, R63.reuse.H0_H0 ;  /* 0x2000003fff3d7230 */ /* 0x100fe20000004100 */
[----:B------:R-:W-:Y:S01]  /*6850*/  F2FP.F16.E5M2.UNPACK_B R75, R86 ;  /* 0x00000056ff4b723e */ /* 0x000fe200020004ff */
[----:B------:R-:W-:Y:S01]  /*6860*/  HADD2.F32 R64, -RZ, R63.H1_H1 ;  /* 0x3000003fff407230 */ /* 0x000fe20000004100 */
[----:B------:R-:W-:Y:S01]  /*6870*/  F2FP.F16.E5M2.UNPACK_B R77, R87 ;  /* 0x00000057ff4d723e */ /* 0x000fe200020004ff */
[--C-:B------:R-:W-:Y:S01]  /*6880*/  HADD2.F32 R65, -RZ, R67.reuse.H0_H0 ;  /* 0x20000043ff417230 */ /* 0x100fe20000004100 */
[----:B------:R-:W-:Y:S01]  /*6890*/  F2FP.F16.E5M2.UNPACK_B R83, R83.H1 ;  /* 0x00000053ff53723e */ /* 0x000fe200030004ff */
[----:B------:R-:W-:Y:S01]  /*68a0*/  UIADD3 UR5, UPT, UPT, UR5, 0xd0, URZ ;  /* 0x000000d005057890 */ /* 0x000fe2000fffe0ff */
[----:B------:R-:W-:Y:S01]  /*68b0*/  HADD2.F32 R67, -RZ, R67.H1_H1 ;  /* 0x30000043ff437230 */ /* 0x000fe20000004100 */
[----:B------:R-:W-:Y:S01]  /*68c0*/  F2FP.F16.E5M2.UNPACK_B R84, R84.H1 ;  /* 0x00000054ff54723e */ /* 0x000fe200030004ff */
[--C-:B------:R-:W-:Y:S01]  /*68d0*/  HADD2.F32 R69, -RZ, R71.reuse.H0_H0 ;  /* 0x20000047ff457230 */ /* 0x100fe20000004100 */
[----:B------:R-:W-:Y:S01]  /*68e0*/  UPRMT UR5, UR37, 0x654, UR5 ;  /* 0x0000065425057896 */ /* 0x000fe20008000005 */
[----:B------:R-:W-:Y:S01]  /*68f0*/  HADD2.F32 R72, -RZ, R71.H1_H1 ;  /* 0x30000047ff487230 */ /* 0x000fe20000004100 */
[----:B------:R-:W-:Y:S01]  /*6900*/  F2FP.F16.E5M2.UNPACK_B R85, R85.H1 ;  /* 0x00000055ff55723e */ /* 0x000fe200030004ff */
[--C-:B------:R-:W-:Y:S02]  /*6910*/  HADD2.F32 R73, -RZ, R75.reuse.H0_H0 ;  /* 0x2000004bff497230 */ /* 0x100fe40000004100 */
[C---:B--2---:R-:W-:Y:S01]  /*6920*/  FMUL R4, R47.reuse, R4 ;  /* 0x000000042f047220 */ /* 0x044fe20000400000 */
[C---:B------:R-:W-:Y:S01]  /*6930*/  FMUL R5, R47.reuse, R5 ;  /* 0x000000052f057220 */ /* 0x040fe20000400000 */
[C---:B------:R-:W-:Y:S01]  /*6940*/  FMUL R8, R47.reuse, R8 ;  /* 0x000000082f087220 */ /* 0x040fe20000400000 */
[----:B------:R-:W-:Y:S01]  /*6950*/  FMUL R9, R47, R9 ;  /* 0x000000092f097220 */ /* 0x000fe20000400000 */
[C---:B------:R-:W-:Y:S01]  /*6960*/  FFMA R4, R49.reuse, R50, R4 ;  /* 0x0000003231047223 */ /* 0x040fe20000000004 */
[----:B------:R-:W-:Y:S01]  /*6970*/  SYNCS.ARRIVE.TRANS64.RED.A1T0 RZ, [UR5], RZ ;  /* 0x000000ffffff79a7 */ /* 0x000fe20008100405 */
        /* <DEDUP_REMOVED lines=18> */
[--C-:B------:R-:W-:Y:S02]  /*6aa0*/  HADD2.F32 R55, -RZ, R81.reuse.H0_H0 ;  /* 0x20000051ff377230 */ /* 0x100fe40000004100 */
[----:B------:R-:W-:Y:S01]  /*6ab0*/  FMUL R10, R47, R10 ;  /* 0x0000000a2f0a7220 */ /* 0x000fe20000400000 */
[C---:B------:R-:W-:Y:S01]  /*6ac0*/  FFMA R6, R49.reuse, R51, R6 ;  /* 0x0000003331067223 */ /* 0x040fe20000000006 */
[----:B------:R-:W-:Y:S02]  /*6ad0*/  HADD2.F32 R58, -RZ, R81.H1_H1 ;  /* 0x30000051ff3a7230 */ /* 0x000fe40000004100 */
[C---:B------:R-:W-:Y:S01]  /*6ae0*/  FFMA R7, R49.reuse, R54, R7 ;  /* 0x0000003631077223 */ /* 0x040fe20000000007 */
[C---:B------:R-:W-:Y:S01]  /*6af0*/  FFMA R8, R49.reuse, R53, R8 ;  /* 0x0000003531087223 */ /* 0x040fe20000000008 */
[C---:B------:R-:W-:Y:S01]  /*6b00*/  FFMA R9, R49.reuse, R56, R9 ;  /* 0x0000003831097223 */ /* 0x040fe20000000009 */
[----:B------:R-:W-:Y:S01]  /*6b10*/  FFMA R10, R49, R55, R10 ;  /* 0x00000037310a7223 */ /* 0x000fe2000000000a */
[----:B------:R-:W-:Y:S01]  /*6b20*/  HADD2.F32 R51, -RZ, R77.H0_H0 ;  /* 0x2000004dff337230 */ /* 0x000fe20000004100 */
[----:B-1----:R-:W-:Y:S01]  /*6b30*/  F2FP.SATFINITE.E5M2.F32.PACK_AB_MERGE_C R116, R7, R6, RZ ;  /* 0x000000060774723e */ /* 0x002fe200048060ff */
[C---:B------:R-:W-:Y:S01]  /*6b40*/  FMUL R11, R47.reuse, R11 ;  /* 0x0000000b2f0b7220 */ /* 0x040fe20000400000 */
[--C-:B------:R-:W-:Y:S02]  /*6b50*/  HADD2.F32 R59, -RZ, R82.reuse.H0_H0 ;  /* 0x20000052ff3b7230 */ /* 0x100fe40000004100 */
[----:B------:R-:W-:Y:S01]  /*6b60*/  FMUL R14, R47, R14 ;  /* 0x0000000e2f0e7220 */ /* 0x000fe20000400000 */
[----:B------:R-:W-:Y:S01]  /*6b70*/  HADD2.F32 R62, -RZ, R82.H1_H1 ;  /* 0x30000052ff3e7230 */ /* 0x000fe20000004100 */
[----:B------:R-:W-:Y:S01]  /*6b80*/  F2FP.SATFINITE.E5M2.F32.PACK_AB_MERGE_C R116, R5, R4, R116 ;  /* 0x000000040574723e */ /* 0x000fe20004806074 */
[C---:B------:R-:W-:Y:S01]  /*6b90*/  FFMA R11, R49.reuse, R58, R11 ;  /* 0x0000003a310b7223 */ /* 0x040fe2000000000b */
[C---:B------:R-:W-:Y:S01]  /*6ba0*/  FFMA R12, R49.reuse, R57, R12 ;  /* 0x00000039310c7223 */ /* 0x040fe2000000000c */
[C---:B------:R-:W-:Y:S01]  /*6bb0*/  FFMA R13, R49.reuse, R60, R13 ;  /* 0x0000003c310d7223 */ /* 0x040fe2000000000d */
[----:B------:R-:W-:Y:S01]  /*6bc0*/  F2FP.F16.E5M2.UNPACK_B R86, R86.H1 ;  /* 0x00000056ff56723e */ /* 0x000fe200030004ff */
[----:B------:R-:W-:Y:S01]  /*6bd0*/  FFMA R14, R49, R59, R14 ;  /* 0x0000003b310e7223 */ /* 0x000fe2000000000e */
[----:B------:R-:W-:Y:S01]  /*6be0*/  F2FP.SATFINITE.E5M2.F32.PACK_AB_MERGE_C R117, R11, R10, RZ ;  /* 0x0000000a0b75723e */ /* 0x000fe200048060ff */
[C---:B------:R-:W-:Y:S01]  /*6bf0*/  FMUL R15, R47.reuse, R15 ;  /* 0x0000000f2f0f7220 */ /* 0x040fe20000400000 */
[--C-:B------:R-:W-:Y:S02]  /*6c00*/  HADD2.F32 R63, -RZ, R83.reuse.H0_H0 ;  /* 0x20000053ff3f7230 */ /* 0x100fe40000004100 */
[----:B------:R-:W-:Y:S01]  /*6c10*/  FMUL R18, R47, R18 ;  /* 0x000000122f127220 */ /* 0x000fe20000400000 */
[----:B------:R-:W-:Y:S01]  /*6c20*/  HADD2.F32 R66, -RZ, R83.H1_H1 ;  /* 0x30000053ff427230 */ /* 0x000fe20000004100 */
[----:B------:R-:W-:Y:S01]  /*6c30*/  F2FP.SATFINITE.E5M2.F32.PACK_AB_MERGE_C R117, R9, R8, R117 ;  /* 0x000000080975723e */ /* 0x000fe20004806075 */
[C---:B------:R-:W-:Y:S01]  /*6c40*/  FFMA R15, R49.reuse, R62, R15 ;  /* 0x0000003e310f7223 */ /* 0x040fe2000000000f */
[C---:B------:R-:W-:Y:S01]  /*6c50*/  FFMA R16, R49.reuse, R61, R16 ;  /* 0x0000003d31107223 */ /* 0x040fe20000000010 */
[----:B------:R-:W-:Y:S01]  /*6c60*/  FFMA R17, R49, R64, R17 ;  /* 0x0000004031117223 */ /* 0x000fe20000000011 */
[----:B------:R-:W-:Y:S01]  /*6c70*/  FMUL R19, R47, R19 ;  /* 0x000000132f137220 */ /* 0x000fe20000400000 */
        /* <DEDUP_REMOVED lines=15> */
[----:B------:R-:W-:Y:S01]  /*6d70*/  F2FP.F16.E5M2.UNPACK_B R87, R87.H1 ;  /* 0x00000057ff57723e */ /* 0x000fe200030004ff */
        /* <DEDUP_REMOVED lines=32> */
[----:B------:R-:W-:Y:S03]  /*6f80*/  IADD3 R79, PT, PT, R44, 0x1, RZ ;  /* 0x000000012c4f7810 */ /* 0x000fe60007ffe0ff */
        /* <DEDUP_REMOVED lines=9> */
[----:B------:R-:W-:Y:S02]  /*7020*/  UIADD3 UR8, UP0, UPT, UR52, 0x680, URZ ;  /* 0x0000068034087890 */ /* 0x000fe4000ff1e0ff */
[----:B------:R-:W-:Y:S02]  /*7030*/  UIADD3 UR5, UPT, UPT, UR41, 0x40, URZ ;  /* 0x0000004029057890 */ /* 0x000fe4000fffe0ff */
[----:B------:R-:W-:Y:S02]  /*7040*/  UIADD3 UR4, UPT, UPT, UR49, 0x3200, URZ ;  /* 0x0000320031047890 */ /* 0x000fe4000fffe0ff */
[----:B------:R-:W-:Y:S01]  /*7050*/  UIADD3.X UR9, UPT, UPT, URZ, UR53, URZ, UP0, !UPT ;  /* 0x00000035ff097290 */ /* 0x000fe200087fe4ff */
[----:B------:R-:W-:Y:S01]  /*7060*/  UMOV UR6, UR42 ;  /* 0x0000002a00067c82 */ /* 0x000fe20008000000 */
[----:B------:R-:W-:Y:S07]  /*7070*/  UMOV UR7, UR36 ;  /* 0x0000002400077c82 */ /* 0x000fee0008000000 */
[----:B------:R2:W-:Y:S01]  /*7080*/  UTMASTG.3D [UR4], [UR8] ;  /* 0x00000004080073b5 */ /* 0x0005e20008010000 */
[----:B------:R0:W-:Y:S01]  /*7090*/  UTMACMDFLUSH ;  /* 0x00000000000079b7 */ /* 0x0001e20000000000 */
[----:B--2---:R-:W-:Y:S04]  /*70a0*/  DEPBAR.LE SB0, 0x1 ;  /* 0x000080400000791a */ /* 0x004fe80000000000 */
.L_x_105:
[----:B------:R-:W-:Y:S05]  /*70b0*/  BSYNC.RECONVERGENT B0 ;  /* 0x0000000000007941 */ /* 0x000fea0003800200 */
.L_x_104:
[----:B------:R-:W-:Y:S01]  /*70c0*/  BAR.SYNC.DEFER_BLOCKING 0x1, 0x80 ;  /* 0x0042000000007b1d */ /* 0x000fe20000010000 */
[----:B------:R-:W-:Y:S01]  /*70d0*/  ISETP.NE.AND P2, PT, R111, RZ, PT ;  /* 0x000000ff6f00720c */ /* 0x000fe20003f45270 */
[----:B------:R-:W-:Y:S01]  /*70e0*/  IMAD.IADD R20, R43, 0x1, R94 ;  /* 0x000000012b147824 */ /* 0x000fe200078e025e */
[----:B------:R-:W-:Y:S01]  /*70f0*/  ISETP.NE.AND P0, PT, R112, 0x2, PT ;  /* 0x000000027000780c */ /* 0x000fe20003f05270 */
[----:B------:R-:W-:Y:S01]  /*7100*/  IMAD.IADD R21, R45, 0x1, R96 ;  /* 0x000000012d157824 */ /* 0x000fe200078e0260 */
[----:B------:R-:W-:Y:S02]  /*7110*/  ISETP.NE.AND P1, PT, R79, 0x4, PT ;  /* 0x000000044f00780c */ /* 0x000fe40003f25270 */
[----:B------:R-:W-:Y:S02]  /*7120*/  SEL R3, RZ, 0x1, P0 ;  /* 0x00000001ff037807 */ /* 0x000fe40000000000 */
[----:B------:R-:W-:Y:S02]  /*7130*/  SEL R0, RZ, 0x1, P1 ;  /* 0x00000001ff007807 */ /* 0x000fe40000800000 */
[----:B------:R-:W-:Y:S02]  /*7140*/  LOP3.LUT R106, R106, R3, RZ, 0x3c, !PT ;  /* 0x000000036a6a7212 */ /* 0x000fe400078e3cff */
[----:B------:R-:W-:Y:S02]  /*7150*/  LOP3.LUT R107, R107, R0, RZ, 0x3c, !PT ;  /* 0x000000006b6b7212 */ /* 0x000fe400078e3cff */
[----:B------:R-:W-:Y:S02]  /*7160*/  @P2 R2UR UR36, R103 ;  /* 0x00000000672422ca */ /* 0x000fe400000e0000 */
[----:B------:R-:W-:Y:S02]  /*7170*/  SEL R112, R112, RZ, P0 ;  /* 0x000000ff70707207 */ /* 0x000fe40000000000 */
[----:B------:R-:W-:Y:S01]  /*7180*/  SEL R44, R79, RZ, P1 ;  /* 0x000000ff4f2c7207 */ /* 0x000fe20000800000 */
[----:B------:R-:W-:Y:S10]  /*7190*/  @P2 BRA `(.L_x_106) ;  /* 0xffffffd400f82947 */ /* 0x000ff4000383ffff */
[----:B------:R-:W-:Y:S05]  /*71a0*/  EXIT ;  /* 0x000000000000794d */ /* 0x000fea0003800000 */
.L_x_19:
[----:B--2---:R2:W1:Y:S02]  /*71b0*/  SYNCS.PHASECHK.TRANS64.TRYWAIT P0, [R3+URZ+0x100], R2 ;  /* 0x00010002030075a7 */ /* 0x00446400080011ff */
[----:B-1----:R-:W-:Y:S05]  /*71c0*/  @!P0 NANOSLEEP.SYNCS 0x989680 ;  /* 0x009896800000895d */ /* 0x002fea0003900000 */
[----:B------:R-:W1:Y:S02]  /*71d0*/  @!P0 SYNCS.PHASECHK.TRANS64 P0, [R3+URZ+0x100], R2 ;  /* 0x00010002030085a7 */ /* 0x000e6400080010ff */
[----:B-1----:R-:W-:Y:S05]  /*71e0*/  @!P0 BRA `(.L_x_19) ;  /* 0xfffffffc00f08947 */ /* 0x002fea000383ffff */
[----:B------:R-:W-:Y:S05]  /*71f0*/  BRA `(.L_x_107) ;  /* 0xffffffa000fc7947 */ /* 0x000fea000383ffff */
.L_x_22:
[----:B-1----:R-:W-:-:S07]  /*7200*/  MOV R2, UR33 ;  /* 0x0000002100027c02 */ /* 0x002fce0008000f00 */
.L_x_108:
[----:B-1----:R1:W2:Y:S02]  /*7210*/  SYNCS.PHASECHK.TRANS64.TRYWAIT P0, [R2+URZ+0x30], R5 ;  /* 0x00003005020075a7 */ /* 0x0022a400080011ff */
[----:B--2---:R-:W-:Y:S05]  /*7220*/  @!P0 NANOSLEEP.SYNCS 0x989680 ;  /* 0x009896800000895d */ /* 0x004fea0003900000 */
[----:B------:R-:W2:Y:S02]  /*7230*/  @!P0 SYNCS.PHASECHK.TRANS64 P0, [R2+URZ+0x30], R5 ;  /* 0x00003005020085a7 */ /* 0x000ea400080010ff */
[----:B--2---:R-:W-:Y:S05]  /*7240*/  @!P0 BRA `(.L_x_108) ;  /* 0xfffffffc00f08947 */ /* 0x004fea000383ffff */
[----:B------:R-:W-:Y:S05]  /*7250*/  BRA `(.L_x_21) ;  /* 0xffffffa4004c7947 */ /* 0x000fea000383ffff */
.L_x_28:
[----:B-1----:R-:W-:-:S07]  /*7260*/  MOV R2, UR17 ;  /* 0x0000001100027c02 */ /* 0x002fce0008000f00 */
.L_x_109:
[----:B-1----:R1:W2:Y:S02]  /*7270*/  SYNCS.PHASECHK.TRANS64.TRYWAIT P0, [R2+URZ+0x30], R5 ;  /* 0x00003005020075a7 */ /* 0x0022a400080011ff */
[----:B--2---:R-:W-:Y:S05]  /*7280*/  @!P0 NANOSLEEP.SYNCS 0x989680 ;  /* 0x009896800000895d */ /* 0x004fea0003900000 */
[----:B------:R-:W2:Y:S02]  /*7290*/  @!P0 SYNCS.PHASECHK.TRANS64 P0, [R2+URZ+0x30], R5 ;  /* 0x00003005020085a7 */ /* 0x000ea400080010ff */
[----:B--2---:R-:W-:Y:S05]  /*72a0*/  @!P0 BRA `(.L_x_109) ;  /* 0xfffffffc00f08947 */ /* 0x004fea000383ffff */
[----:B------:R-:W-:Y:S05]  /*72b0*/  BRA `(.L_x_27) ;  /* 0xffffffa400f47947 */ /* 0x000fea000383ffff */
.L_x_32:
[----:B-1----:R1:W2:Y:S02]  /*72c0*/  SYNCS.PHASECHK.TRANS64.TRYWAIT P0, [R2+URZ+0x90], R3 ;  /* 0x00009003020075a7 */ /* 0x0022a400080011ff */
[----:B--2---:R-:W-:Y:S05]  /*72d0*/  @!P0 NANOSLEEP.SYNCS 0x989680 ;  /* 0x009896800000895d */ /* 0x004fea0003900000 */
[----:B------:R-:W2:Y:S02]  /*72e0*/  @!P0 SYNCS.PHASECHK.TRANS64 P0, [R2+URZ+0x90], R3 ;  /* 0x00009003020085a7 */ /* 0x000ea400080010ff */
[----:B--2---:R-:W-:Y:S05]  /*72f0*/  @!P0 BRA `(.L_x_32) ;  /* 0xfffffffc00f08947 */ /* 0x004fea000383ffff */
[----:B------:R-:W-:Y:S05]  /*7300*/  BRA `(.L_x_110) ;  /* 0xffffffa800847947 */ /* 0x000fea000383ffff */
.L_x_36:
[----:B----4-:R-:W-:-:S07]  /*7310*/  MOV R0, UR5 ;  /* 0x0000000500007c02 */ /* 0x010fce0008000f00 */
.L_x_111:
[----:B-1----:R1:W2:Y:S02]  /*7320*/  SYNCS.PHASECHK.TRANS64.TRYWAIT P0, [R0+URZ], R3 ;  /* 0x00000003000075a7 */ /* 0x0022a400080011ff */
[----:B--2---:R-:W-:Y:S05]  /*7330*/  @!P0 NANOSLEEP.SYNCS 0x989680 ;  /* 0x009896800000895d */ /* 0x004fea0003900000 */
[----:B------:R-:W2:Y:S02]  /*7340*/  @!P0 SYNCS.PHASECHK.TRANS64 P0, [R0+URZ], R3 ;  /* 0x00000003000085a7 */ /* 0x000ea400080010ff */
[----:B--2---:R-:W-:Y:S05]  /*7350*/  @!P0 BRA `(.L_x_111) ;  /* 0xfffffffc00f08947 */ /* 0x004fea000383ffff */
[----:B------:R-:W-:Y:S05]  /*7360*/  BRA `(.L_x_112) ;  /* 0xffffffac00f47947 */ /* 0x000fea000383ffff */
.L_x_37:
[----:B----4-:R-:W-:-:S07]  /*7370*/  MOV R0, UR5 ;  /* 0x0000000500007c02 */ /* 0x010fce0008000f00 */
.L_x_113:
[----:B-1----:R1:W2:Y:S02]  /*7380*/  SYNCS.PHASECHK.TRANS64.TRYWAIT P0, [R0+URZ], R3 ;  /* 0x00000003000075a7 */ /* 0x0022a400080011ff */
[----:B--2---:R-:W-:Y:S05]  /*7390*/  @!P0 NANOSLEEP.SYNCS 0x989680 ;  /* 0x009896800000895d */ /* 0x004fea0003900000 */
[----:B------:R-:W2:Y:S02]  /*73a0*/  @!P0 SYNCS.PHASECHK.TRANS64 P0, [R0+URZ], R3 ;  /* 0x00000003000085a7 */ /* 0x000ea400080010ff */
[----:B--2---:R-:W-:Y:S05]  /*73b0*/  @!P0 BRA `(.L_x_113) ;  /* 0xfffffffc00f08947 */ /* 0x004fea000383ffff */
[----:B------:R-:W-:Y:S05]  /*73c0*/  BRA `(.L_x_114) ;  /* 0xffffffb000007947 */ /* 0x000fea000383ffff */
.L_x_38:
[----:B----4-:R-:W-:-:S07]  /*73d0*/  MOV R0, UR5 ;  /* 0x0000000500007c02 */ /* 0x010fce0008000f00 */
.L_x_115:
[----:B-1----:R1:W2:Y:S02]  /*73e0*/  SYNCS.PHASECHK.TRANS64.TRYWAIT P0, [R0+URZ], R3 ;  /* 0x00000003000075a7 */ /* 0x0022a400080011ff */
[----:B--2---:R-:W-:Y:S05]  /*73f0*/  @!P0 NANOSLEEP.SYNCS 0x989680 ;  /* 0x009896800000895d */ /* 0x004fea0003900000 */
[----:B------:R-:W2:Y:S02]  /*7400*/  @!P0 SYNCS.PHASECHK.TRANS64 P0, [R0+URZ], R3 ;  /* 0x00000003000085a7 */ /* 0x000ea400080010ff */
[----:B--2---:R-:W-:Y:S05]  /*7410*/  @!P0 BRA `(.L_x_115) ;  /* 0xfffffffc00f08947 */ /* 0x004fea000383ffff */
[----:B------:R-:W-:Y:S05]  /*7420*/  BRA `(.L_x_116) ;  /* 0xffffffb0000c7947 */ /* 0x000fea000383ffff */
.L_x_39:
[----:B----4-:R-:W-:-:S07]  /*7430*/  MOV R0, UR5 ;  /* 0x0000000500007c02 */ /* 0x010fce0008000f00 */
.L_x_117:
[----:B-1----:R1:W2:Y:S02]  /*7440*/  SYNCS.PHASECHK.TRANS64.TRYWAIT P0, [R0+URZ], R3 ;  /* 0x00000003000075a7 */ /* 0x0022a400080011ff */
[----:B--2---:R-:W-:Y:S05]  /*7450*/  @!P0 NANOSLEEP.SYNCS 0x989680 ;  /* 0x009896800000895d */ /* 0x004fea0003900000 */
[----:B------:R-:W2:Y:S02]  /*7460*/  @!P0 SYNCS.PHASECHK.TRANS64 P0, [R0+URZ], R3 ;  /* 0x00000003000085a7 */ /* 0x000ea400080010ff */
[----:B--2---:R-:W-:Y:S05]  /*7470*/  @!P0 BRA `(.L_x_117) ;  /* 0xfffffffc00f08947 */ /* 0x004fea000383ffff */
[----:B------:R-:W-:Y:S05]  /*7480*/  BRA `(.L_x_118) ;  /* 0xffffffb000187947 */ /* 0x000fea000383ffff */
.L_x_40:
[----:B----4-:R-:W-:-:S07]  /*7490*/  MOV R0, UR5 ;  /* 0x0000000500007c02 */ /* 0x010fce0008000f00 */
.L_x_119:
[----:B-1----:R1:W2:Y:S02]  /*74a0*/  SYNCS.PHASECHK.TRANS64.TRYWAIT P0, [R0+URZ], R3 ;  /* 0x00000003000075a7 */ /* 0x0022a400080011ff */
[----:B--2---:R-:W-:Y:S05]  /*74b0*/  @!P0 NANOSLEEP.SYNCS 0x989680 ;  /* 0x009896800000895d */ /* 0x004fea0003900000 */
[----:B------:R-:W2:Y:S02]  /*74c0*/  @!P0 SYNCS.PHASECHK.TRANS64 P0, [R0+URZ], R3 ;  /* 0x00000003000085a7 */ /* 0x000ea400080010ff */
[----:B--2---:R-:W-:Y:S05]  /*74d0*/  @!P0 BRA `(.L_x_119) ;  /* 0xfffffffc00f08947 */ /* 0x004fea000383ffff */
[----:B------:R-:W-:Y:S05]  /*74e0*/  BRA `(.L_x_120) ;  /* 0xffffffb000247947 */ /* 0x000fea000383ffff */
.L_x_43:
[----:B-1----:R1:W2:Y:S02]  /*74f0*/  SYNCS.PHASECHK.TRANS64.TRYWAIT P0, [R0+URZ+0xf0], R5 ;  /* 0x0000f005000075a7 */ /* 0x0022a400080011ff */
[----:B--2---:R-:W-:Y:S05]  /*7500*/  @!P0 NANOSLEEP.SYNCS 0x989680 ;  /* 0x009896800000895d */ /* 0x004fea0003900000 */
[----:B------:R-:W2:Y:S02]  /*7510*/  @!P0 SYNCS.PHASECHK.TRANS64 P0, [R0+URZ+0xf0], R5 ;  /* 0x0000f005000085a7 */ /* 0x000ea400080010ff */
[----:B--2---:R-:W-:Y:S05]  /*7520*/  @!P0 BRA `(.L_x_43) ;  /* 0xfffffffc00f08947 */ /* 0x004fea000383ffff */
[----:B------:R-:W-:Y:S05]  /*7530*/  BRA `(.L_x_121) ;  /* 0xffffffb000807947 */ /* 0x000fea000383ffff */
.L_x_44:
[----:B------:R-:W-:-:S07]  /*7540*/  MOV R0, UR5 ;  /* 0x0000000500007c02 */ /* 0x000fce0008000f00 */
.L_x_122:
[----:B-1----:R1:W2:Y:S02]  /*7550*/  SYNCS.PHASECHK.TRANS64.TRYWAIT P0, [R0+URZ+0xa0], R5 ;  /* 0x0000a005000075a7 */ /* 0x0022a400080011ff */
[----:B--2---:R-:W-:Y:S05]  /*7560*/  @!P0 NANOSLEEP.SYNCS 0x989680 ;  /* 0x009896800000895d */ /* 0x004fea0003900000 */
[----:B------:R-:W2:Y:S02]  /*7570*/  @!P0 SYNCS.PHASECHK.TRANS64 P0, [R0+URZ+0xa0], R5 ;  /* 0x0000a005000085a7 */ /* 0x000ea400080010ff */
[----:B--2---:R-:W-:Y:S05]  /*7580*/  @!P0 BRA `(.L_x_122) ;  /* 0xfffffffc00f08947 */ /* 0x004fea000383ffff */
[----:B------:R-:W-:Y:S05]  /*7590*/  BRA `(.L_x_123) ;  /* 0xffffffb000907947 */ /* 0x000fea000383ffff */
.L_x_45:
[----:B-1----:R1:W2:Y:S02]  /*75a0*/  SYNCS.PHASECHK.TRANS64.TRYWAIT P1, [R0+URZ+0x90], R5 ;  /* 0x00009005000075a7 */ /* 0x0022a400080211ff */
[----:B--2---:R-:W-:Y:S05]  /*75b0*/  @!P1 NANOSLEEP.SYNCS 0x989680 ;  /* 0x009896800000995d */ /* 0x004fea0003900000 */
[----:B------:R-:W2:Y:S02]  /*75c0*/  @!P1 SYNCS.PHASECHK.TRANS64 P1, [R0+URZ+0x90], R5 ;  /* 0x00009005000095a7 */ /* 0x000ea400080210ff */
[----:B--2---:R-:W-:Y:S05]  /*75d0*/  @!P1 BRA `(.L_x_45) ;  /* 0xfffffffc00f09947 */ /* 0x004fea000383ffff */
[----:B------:R-:W-:Y:S05]  /*75e0*/  BRA `(.L_x_124) ;  /* 0xffffffb000c07947 */ /* 0x000fea000383ffff */
.L_x_48:
[----:B------:R-:W-:-:S07]  /*75f0*/  MOV R0, UR5 ;  /* 0x0000000500007c02 */ /* 0x000fce0008000f00 */
.L_x_125:
[----:B-1----:R1:W2:Y:S02]  /*7600*/  SYNCS.PHASECHK.TRANS64.TRYWAIT P0, [R0+URZ+0xa0], R3 ;  /* 0x0000a003000075a7 */ /* 0x0022a400080011ff */
[----:B--2---:R-:W-:Y:S05]  /*7610*/  @!P0 NANOSLEEP.SYNCS 0x989680 ;  /* 0x009896800000895d */ /* 0x004fea0003900000 */
[----:B------:R-:W2:Y:S02]  /*7620*/  @!P0 SYNCS.PHASECHK.TRANS64 P0, [R0+URZ+0xa0], R3 ;  /* 0x0000a003000085a7 */ /* 0x000ea400080010ff */
[----:B--2---:R-:W-:Y:S05]  /*7630*/  @!P0 BRA `(.L_x_125) ;  /* 0xfffffffc00f08947 */ /* 0x004fea000383ffff */
[----:B------:R-:W-:Y:S05]  /*7640*/  BRA `(.L_x_47) ;  /* 0xffffffb400147947 */ /* 0x000fea000383ffff */
.L_x_55:
[----:B-1----:R1:W2:Y:S02]  /*7650*/  SYNCS.PHASECHK.TRANS64.TRYWAIT P1, [R0+URZ+0x90], R5 ;  /* 0x00009005000075a7 */ /* 0x0022a400080211ff */
[----:B--2---:R-:W-:Y:S05]  /*7660*/  @!P1 NANOSLEEP.SYNCS 0x989680 ;  /* 0x009896800000995d */ /* 0x004fea0003900000 */
[----:B------:R-:W2:Y:S02]  /*7670*/  @!P1 SYNCS.PHASECHK.TRANS64 P1, [R0+URZ+0x90], R5 ;  /* 0x00009005000095a7 */ /* 0x000ea400080210ff */
[----:B--2---:R-:W-:Y:S05]  /*7680*/  @!P1 BRA `(.L_x_55) ;  /* 0xfffffffc00f09947 */ /* 0x004fea000383ffff */
[----:B------:R-:W-:Y:S05]  /*7690*/  BRA `(.L_x_126) ;  /* 0xffffffb8006c7947 */ /* 0x000fea000383ffff */
.L_x_56:
[----:B------:R-:W-:-:S07]  /*76a0*/  MOV R3, UR9 ;  /* 0x0000000900037c02 */ /* 0x000fce0008000f00 */
.L_x_127:
[----:B-1----:R1:W2:Y:S02]  /*76b0*/  SYNCS.PHASECHK.TRANS64.TRYWAIT P0, [R3+URZ+0xd0], R0 ;  /* 0x0000d000030075a7 */ /* 0x0022a400080011ff */
[----:B--2---:R-:W-:Y:S05]  /*76c0*/  @!P0 NANOSLEEP.SYNCS 0x989680 ;  /* 0x009896800000895d */ /* 0x004fea0003900000 */
[----:B------:R-:W2:Y:S02]  /*76d0*/  @!P0 SYNCS.PHASECHK.TRANS64 P0, [R3+URZ+0xd0], R0 ;  /* 0x0000d000030085a7 */ /* 0x000ea400080010ff */
[----:B--2---:R-:W-:Y:S05]  /*76e0*/  @!P0 BRA `(.L_x_127) ;  /* 0xfffffffc00f08947 */ /* 0x004fea000383ffff */
[----:B------:R-:W-:Y:S05]  /*76f0*/  BRA `(.L_x_128) ;  /* 0xffffffb800a07947 */ /* 0x000fea000383ffff */
.L_x_59:
[----:B------:R-:W-:Y:S07]  /*7700*/  MOV R0, UR7 ;  /* 0x0000000700007c02 */ /* 0x000fee0008000f00 */
.L_x_129:
[----:B-1----:R1:W2:Y:S02]  /*7710*/  SYNCS.PHASECHK.TRANS64.TRYWAIT P0, [R0+URZ], R3 ;  /* 0x00000003000075a7 */ /* 0x0022a400080011ff */
[----:B--2---:R-:W-:Y:S05]  /*7720*/  @!P0 NANOSLEEP.SYNCS 0x989680 ;  /* 0x009896800000895d */ /* 0x004fea0003900000 */
[----:B------:R-:W2:Y:S02]  /*7730*/  @!P0 SYNCS.PHASECHK.TRANS64 P0, [R0+URZ], R3 ;  /* 0x00000003000085a7 */ /* 0x000ea400080010ff */
[----:B--2---:R-:W-:Y:S05]  /*7740*/  @!P0 BRA `(.L_x_129) ;  /* 0xfffffffc00f08947 */ /* 0x004fea000383ffff */
[----:B------:R-:W-:Y:S05]  /*7750*/  BRA `(.L_x_58) ;  /* 0xffffffb800d87947 */ /* 0x000fea000383ffff */
.L_x_62:
[----:B------:R-:W-:-:S07]  /*7760*/  MOV R0, UR5 ;  /* 0x0000000500007c02 */ /* 0x000fce0008000f00 */
.L_x_130:
[----:B--2---:R2:W3:Y:S02]  /*7770*/  SYNCS.PHASECHK.TRANS64.TRYWAIT P0, [R0+URZ], R3 ;  /* 0x00000003000075a7 */ /* 0x0044e400080011ff */
[----:B---3--:R-:W-:Y:S05]  /*7780*/  @!P0 NANOSLEEP.SYNCS 0x989680 ;  /* 0x009896800000895d */ /* 0x008fea0003900000 */
[----:B------:R-:W3:Y:S02]  /*7790*/  @!P0 SYNCS.PHASECHK.TRANS64 P0, [R0+URZ], R3 ;  /* 0x00000003000085a7 */ /* 0x000ee400080010ff */
[----:B---3--:R-:W-:Y:S05]  /*77a0*/  @!P0 BRA `(.L_x_130) ;  /* 0xfffffffc00f08947 */ /* 0x008fea000383ffff */
[----:B------:R-:W-:Y:S05]  /*77b0*/  BRA `(.L_x_131) ;  /* 0xffffffbc00787947 */ /* 0x000fea000383ffff */
.L_x_63:
[----:B------:R-:W-:-:S07]  /*77c0*/  MOV R0, UR5 ;  /* 0x0000000500007c02 */ /* 0x000fce0008000f00 */
.L_x_132:
[----:B--2---:R2:W3:Y:S02]  /*77d0*/  SYNCS.PHASECHK.TRANS64.TRYWAIT P0, [R0+URZ], R3 ;  /* 0x00000003000075a7 */ /* 0x0044e400080011ff */
[----:B---3--:R-:W-:Y:S05]  /*77e0*/  @!P0 NANOSLEEP.SYNCS 0x989680 ;  /* 0x009896800000895d */ /* 0x008fea0003900000 */
[----:B------:R-:W3:Y:S02]  /*77f0*/  @!P0 SYNCS.PHASECHK.TRANS64 P0, [R0+URZ], R3 ;  /* 0x00000003000085a7 */ /* 0x000ee400080010ff */
[----:B---3--:R-:W-:Y:S05]  /*7800*/  @!P0 BRA `(.L_x_132) ;  /* 0xfffffffc00f08947 */ /* 0x008fea000383ffff */
[----:B------:R-:W-:Y:S05]  /*7810*/  BRA `(.L_x_133) ;  /* 0xffffffbc00847947 */ /* 0x000fea000383ffff */
.L_x_64:
[----:B------:R-:W-:-:S07]  /*7820*/  MOV R0, UR5 ;  /* 0x0000000500007c02 */ /* 0x000fce0008000f00 */
.L_x_134:
[----:B--2---:R2:W3:Y:S02]  /*7830*/  SYNCS.PHASECHK.TRANS64.TRYWAIT P0, [R0+URZ], R3 ;  /* 0x00000003000075a7 */ /* 0x0044e400080011ff */
[----:B---3--:R-:W-:Y:S05]  /*7840*/  @!P0 NANOSLEEP.SYNCS 0x989680 ;  /* 0x009896800000895d */ /* 0x008fea0003900000 */
[----:B------:R-:W3:Y:S02]  /*7850*/  @!P0 SYNCS.PHASECHK.TRANS64 P0, [R0+URZ], R3 ;  /* 0x00000003000085a7 */ /* 0x000ee400080010ff */
[----:B---3--:R-:W-:Y:S05]  /*7860*/  @!P0 BRA `(.L_x_134) ;  /* 0xfffffffc00f08947 */ /* 0x008fea000383ffff */
[----:B------:R-:W-:Y:S05]  /*7870*/  BRA `(.L_x_135) ;  /* 0xffffffbc00907947 */ /* 0x000fea000383ffff */
.L_x_65:
[----:B------:R-:W-:-:S07]  /*7880*/  MOV R0, UR7 ;  /* 0x0000000700007c02 */ /* 0x000fce0008000f00 */
.L_x_136:
[----:B--2---:R2:W3:Y:S02]  /*7890*/  SYNCS.PHASECHK.TRANS64.TRYWAIT P0, [R0+URZ], R3 ;  /* 0x00000003000075a7 */ /* 0x0044e400080011ff */
[----:B---3--:R-:W-:Y:S05]  /*78a0*/  @!P0 NANOSLEEP.SYNCS 0x989680 ;  /* 0x009896800000895d */ /* 0x008fea0003900000 */
[----:B------:R-:W3:Y:S02]  /*78b0*/  @!P0 SYNCS.PHASECHK.TRANS64 P0, [R0+URZ], R3 ;  /* 0x00000003000085a7 */ /* 0x000ee400080010ff */
[----:B---3--:R-:W-:Y:S05]  /*78c0*/  @!P0 BRA `(.L_x_136) ;  /* 0xfffffffc00f08947 */ /* 0x008fea000383ffff */
[----:B------:R-:W-:Y:S05]  /*78d0*/  BRA `(.L_x_137) ;  /* 0xffffffbc009c7947 */ /* 0x000fea000383ffff */
.L_x_70:
[----:B--2---:R2:W3:Y:S02]  /*78e0*/  SYNCS.PHASECHK.TRANS64.TRYWAIT P0, [R0+URZ+0x90], R3 ;  /* 0x00009003000075a7 */ /* 0x0044e400080011ff */
[----:B---3--:R-:W-:Y:S05]  /*78f0*/  @!P0 NANOSLEEP.SYNCS 0x989680 ;  /* 0x009896800000895d */ /* 0x008fea0003900000 */
[----:B------:R-:W3:Y:S02]  /*7900*/  @!P0 SYNCS.PHASECHK.TRANS64 P0, [R0+URZ+0x90], R3 ;  /* 0x00009003000085a7 */ /* 0x000ee400080010ff */
[----:B---3--:R-:W-:Y:S05]  /*7910*/  @!P0 BRA `(.L_x_70) ;  /* 0xfffffffc00f08947 */ /* 0x008fea000383ffff */
[----:B------:R-:W-:Y:S05]  /*7920*/  BRA `(.L_x_138) ;  /* 0xffffffc000a07947 */ /* 0x000fea000383ffff */
.L_x_73:
[----:B------:R-:W-:Y:S07]  /*7930*/  MOV R0, UR7 ;  /* 0x0000000700007c02 */ /* 0x000fee0008000f00 */
.L_x_139:
[----:B--2---:R2:W3:Y:S02]  /*7940*/  SYNCS.PHASECHK.TRANS64.TRYWAIT P0, [R0+URZ+0x88], R3 ;  /* 0x00008803000075a7 */ /* 0x0044e400080011ff */
[----:B---3--:R-:W-:Y:S05]  /*7950*/  @!P0 NANOSLEEP.SYNCS 0x989680 ;  /* 0x009896800000895d */ /* 0x008fea0003900000 */
[----:B------:R-:W3:Y:S02]  /*7960*/  @!P0 SYNCS.PHASECHK.TRANS64 P0, [R0+URZ+0x88], R3 ;  /* 0x00008803000085a7 */ /* 0x000ee400080010ff */
[----:B---3--:R-:W-:Y:S05]  /*7970*/  @!P0 BRA `(.L_x_139) ;  /* 0xfffffffc00f08947 */ /* 0x008fea000383ffff */
[----:B------:R-:W-:Y:S05]  /*7980*/  BRA `(.L_x_72) ;  /* 0xffffffc400807947 */ /* 0x000fea000383ffff */
.L_x_76:
[----:B--2---:R-:W-:Y:S07]  /*7990*/  MOV R3, UR7 ;  /* 0x0000000700037c02 */ /* 0x004fee0008000f00 */
.L_x_140:
[----:B-1----:R1:W2:Y:S02]  /*79a0*/  SYNCS.PHASECHK.TRANS64.TRYWAIT P0, [R3+URZ+0x70], R12 ;  /* 0x0000700c030075a7 */ /* 0x0022a400080011ff */
[----:B--2---:R-:W-:Y:S05]  /*79b0*/  @!P0 NANOSLEEP.SYNCS 0x989680 ;  /* 0x009896800000895d */ /* 0x004fea0003900000 */
[----:B------:R-:W2:Y:S02]  /*79c0*/  @!P0 SYNCS.PHASECHK.TRANS64 P0, [R3+URZ+0x70], R12 ;  /* 0x0000700c030085a7 */ /* 0x000ea400080010ff */
[----:B--2---:R-:W-:Y:S05]  /*79d0*/  @!P0 BRA `(.L_x_140) ;  /* 0xfffffffc00f08947 */ /* 0x004fea000383ffff */
[----:B------:R-:W-:Y:S05]  /*79e0*/  BRA `(.L_x_141) ;  /* 0xffffffc400f87947 */ /* 0x000fea000383ffff */
.L_x_77:
[----:B------:R-:W-:Y:S07]  /*79f0*/  MOV R3, UR7 ;  /* 0x0000000700037c02 */ /* 0x000fee0008000f00 */
.L_x_142:
[----:B-1----:R1:W2:Y:S02]  /*7a00*/  SYNCS.PHASECHK.TRANS64.TRYWAIT P0, [R3+URZ+0x78], R12 ;  /* 0x0000780c030075a7 */ /* 0x0022a400080011ff */
[----:B--2---:R-:W-:Y:S05]  /*7a10*/  @!P0 NANOSLEEP.SYNCS 0x989680 ;  /* 0x009896800000895d */ /* 0x004fea0003900000 */
[----:B------:R-:W2:Y:S02]  /*7a20*/  @!P0 SYNCS.PHASECHK.TRANS64 P0, [R3+URZ+0x78], R12 ;  /* 0x0000780c030085a7 */ /* 0x000ea400080010ff */
[----:B--2---:R-:W-:Y:S05]  /*7a30*/  @!P0 BRA `(.L_x_142) ;  /* 0xfffffffc00f08947 */ /* 0x004fea000383ffff */
[----:B------:R-:W-:Y:S05]  /*7a40*/  BRA `(.L_x_143) ;  /* 0xffffffc800787947 */ /* 0x000fea000383ffff */
.L_x_79:
[----:B------:R-:W-:-:S07]  /*7a50*/  MOV R0, UR7 ;  /* 0x0000000700007c02 */ /* 0x000fce0008000f00 */
.L_x_144:
[----:B-1----:R1:W3:Y:S02]  /*7a60*/  SYNCS.PHASECHK.TRANS64.TRYWAIT P0, [R0+URZ+0x70], R3 ;  /* 0x00007003000075a7 */ /* 0x0022e400080011ff */
[----:B---3--:R-:W-:Y:S05]  /*7a70*/  @!P0 NANOSLEEP.SYNCS 0x989680 ;  /* 0x009896800000895d */ /* 0x008fea0003900000 */
[----:B------:R-:W3:Y:S02]  /*7a80*/  @!P0 SYNCS.PHASECHK.TRANS64 P0, [R0+URZ+0x70], R3 ;  /* 0x00007003000085a7 */ /* 0x000ee400080010ff */
[----:B---3--:R-:W-:Y:S05]  /*7a90*/  @!P0 BRA `(.L_x_144) ;  /* 0xfffffffc00f08947 */ /* 0x008fea000383ffff */
[----:B------:R-:W-:Y:S05]  /*7aa0*/  BRA `(.L_x_145) ;  /* 0xffffffc800e87947 */ /* 0x000fea000383ffff */
.L_x_81:
[----:B--2---:R2:W4:Y:S02]  /*7ab0*/  SYNCS.PHASECHK.TRANS64.TRYWAIT P0, [R0+URZ+0x90], R3 ;  /* 0x00009003000075a7 */ /* 0x00452400080011ff */
[----:B----4-:R-:W-:Y:S05]  /*7ac0*/  @!P0 NANOSLEEP.SYNCS 0x989680 ;  /* 0x009896800000895d */ /* 0x010fea0003900000 */
[----:B------:R-:W4:Y:S02]  /*7ad0*/  @!P0 SYNCS.PHASECHK.TRANS64 P0, [R0+URZ+0x90], R3 ;  /* 0x00009003000085a7 */ /* 0x000f2400080010ff */
[----:B----4-:R-:W-:Y:S05]  /*7ae0*/  @!P0 BRA `(.L_x_81) ;  /* 0xfffffffc00f08947 */ /* 0x010fea000383ffff */
[----:B------:R-:W-:Y:S05]  /*7af0*/  BRA `(.L_x_146) ;  /* 0xffffffcc00b47947 */ /* 0x000fea000383ffff */
.L_x_92:
[----:B-1----:R1:W3:Y:S02]  /*7b00*/  SYNCS.PHASECHK.TRANS64.TRYWAIT P1, [R0+URZ+0x60], R3 ;  /* 0x00006003000075a7 */ /* 0x0022e400080211ff */
[----:B---3--:R-:W-:Y:S05]  /*7b10*/  @!P1 NANOSLEEP.SYNCS 0x989680 ;  /* 0x009896800000995d */ /* 0x008fea0003900000 */
[----:B------:R-:W3:Y:S02]  /*7b20*/  @!P1 SYNCS.PHASECHK.TRANS64 P1, [R0+URZ+0x60], R3 ;  /* 0x00006003000095a7 */ /* 0x000ee400080210ff */
[----:B---3--:R-:W-:Y:S05]  /*7b30*/  @!P1 BRA `(.L_x_92) ;  /* 0xfffffffc00f09947 */ /* 0x008fea000383ffff */
[----:B------:R-:W-:Y:S05]  /*7b40*/  BRA `(.L_x_91) ;  /* 0xffffffd800cc7947 */ /* 0x000fea000383ffff */
.L_x_94:
[----:B-1----:R1:W4:Y:S02]  /*7b50*/  SYNCS.PHASECHK.TRANS64.TRYWAIT P0, [R113+URZ+0xb0], R2 ;  /* 0x0000b002710075a7 */ /* 0x00232400080011ff */
[----:B----4-:R-:W-:Y:S05]  /*7b60*/  @!P0 NANOSLEEP.SYNCS 0x989680 ;  /* 0x009896800000895d */ /* 0x010fea0003900000 */
[----:B------:R-:W4:Y:S02]  /*7b70*/  @!P0 SYNCS.PHASECHK.TRANS64 P0, [R113+URZ+0xb0], R2 ;  /* 0x0000b002710085a7 */ /* 0x000f2400080010ff */
[----:B----4-:R-:W-:Y:S05]  /*7b80*/  @!P0 BRA `(.L_x_94) ;  /* 0xfffffffc00f08947 */ /* 0x010fea000383ffff */
[----:B------:R-:W-:Y:S05]  /*7b90*/  BRA `(.L_x_93) ;  /* 0xffffffdc00207947 */ /* 0x000fea000383ffff */
.L_x_102:
[----:B--2---:R2:W3:Y:S02]  /*7ba0*/  SYNCS.PHASECHK.TRANS64.TRYWAIT P0, [R32+URZ+0x60], R3 ;  /* 0x00006003200075a7 */ /* 0x0044e400080011ff */
[----:B---3--:R-:W-:Y:S05]  /*7bb0*/  @!P0 NANOSLEEP.SYNCS 0x989680 ;  /* 0x009896800000895d */ /* 0x008fea0003900000 */
[----:B------:R-:W3:Y:S02]  /*7bc0*/  @!P0 SYNCS.PHASECHK.TRANS64 P0, [R32+URZ+0x60], R3 ;  /* 0x00006003200085a7 */ /* 0x000ee400080010ff */
[----:B---3--:R-:W-:Y:S05]  /*7bd0*/  @!P0 BRA `(.L_x_102) ;  /* 0xfffffffc00f08947 */ /* 0x008fea000383ffff */
[----:B------:R-:W-:Y:S05]  /*7be0*/  BRA `(.L_x_101) ;  /* 0xffffffe800107947 */ /* 0x000fea000383ffff */
        .weak           $__internal_0_$__cuda_sm10x_tcgen05_guardrail_trap_col_being_dealloced_not_returned_by_alloc
        .type           $__internal_0_$__cuda_sm10x_tcgen05_guardrail_trap_col_being_dealloced_not_returned_by_alloc,@function
        .size           $__internal_0_$__cuda_sm10x_tcgen05_guardrail_trap_col_being_dealloced_not_returned_by_alloc,($__internal_1_$__cuda_sm10x_tcgen05_guardrail_trap_phase_invalid_during_alloc - $__internal_0_$__cuda_sm10x_tcgen05_guardrail_trap_col_being_dealloced_not_returned_by_alloc)
$__internal_0_$__cuda_sm10x_tcgen05_guardrail_trap_col_being_dealloced_not_returned_by_alloc:
[----:B------:R-:W-:Y:S05]  /*7bf0*/  BPT.TRAP 0x1 ;  /* 0x000000040000795c */ /* 0x000fea0000300000 */
[----:B------:R-:W-:-:S04]  /*7c00*/  HFMA2 R3, -RZ, RZ, 0, 0 ;  /* 0x00000000ff037431 */ /* 0x000fc800000001ff */
[----:B------:R-:W-:Y:S05]  /*7c10*/  RET.REL.NODEC R2 `(_ZN7cutlass13device_kernelINS_4gemm6kernel13GemmUniversalIN4cute5tupleIJiiiiEEENS1_10collective13CollectiveMmaINS1_35MainloopSm100TmaUmmaWarpSpecializedILi6ELi2ELi4ENS5_IJNS4_1CILi1EEESB_SB_EEEEENS5_IJNSA_ILi64EEENSA_ILi128EEENSA_ILi32EEEEEENS_12float_e5m2_tENS5_IJlSB_lEEESI_SJ_NS4_8TiledMMAINS4_8MMA_AtomIJNS4_10MMA_TraitsINS4_19SM100_MMA_F8F6F4_SSEJSI_SI_fSE_SF_NS4_17integral_constantINS4_4UMMA5MajorELSQ_0EEESR_NSO_INSP_7ScaleInELSS_0EEEST_EEEEEENS4_6LayoutISC_NS5_IJNSA_ILi0EEESX_SX_EEEEENS5_IJNS4_10UnderscoreES10_S10_EEEEENS4_13SM90_TMA_LOADENS4_14ComposedLayoutINS4_7SwizzleILi1ELi4ELi3EEENS4_18smem_ptr_flag_bitsILi8EEENSW_INS5_IJNSA_ILi8EEESG_EEENS5_IJSG_SB_EEEEEEEvNS4_8identityES13_S1D_vS1E_EENS_8epilogue10collective18CollectiveEpilogueINS1G_23Sm100TmaWarpSpecializedILi2ELi2ELi32ELb0ELb0EEEJSH_NS5_IJNSW_ISE_SB_EES1L_EEESI_SJ_SI_SJ_NS1G_6fusion15FusionCallbacksIS1K_NS1N_17LinearCombinationISI_fSI_fLNS_15FloatRoundStyleE2EEESH_S1M_JEEENS4_5SM1004TMEM4LOAD26SM100_TMEM_LOAD_16dp32b32xES13_NS14_INS15_ILi2ELi4ELi3EEES18_NSW_INS5_IJS19_SE_EEENS5_IJSE_SB_EEEEEEENS4_39AutoVectorizingCopyWithAssumedAlignmentILi128EEENS4_14SM90_TMA_STOREES21_S23_S23_EEEvvEEEEvNT_6ParamsE) ;  /* 0xffffff8002f87950 */ /* 0x000fea0003c3ffff */
        .weak           $__internal_1_$__cuda_sm10x_tcgen05_guardrail_trap_phase_invalid_during_alloc
        .type           $__internal_1_$__cuda_sm10x_tcgen05_guardrail_trap_phase_invalid_during_alloc,@function
        .size           $__internal_1_$__cuda_sm10x_tcgen05_guardrail_trap_phase_invalid_during_alloc,($__internal_2_$__cuda_sm10x_tcgen05_guardrail_trap_unallocated_columns_being_dealloced - $__internal_1_$__cuda_sm10x_tcgen05_guardrail_trap_phase_invalid_during_alloc)
$__internal_1_$__cuda_sm10x_tcgen05_guardrail_trap_phase_invalid_during_alloc:
[----:B------:R-:W-:Y:S05]  /*7c20*/  BPT.TRAP 0x1 ;  /* 0x000000040000795c */ /* 0x000fea0000300000 */
[----:B------:R-:W-:-:S04]  /*7c30*/  MOV R3, 0x0 ;  /* 0x0000000000037802 */ /* 0x000fc80000000f00 */
[----:B------:R-:W-:Y:S05]  /*7c40*/  RET.REL.NODEC R2 `(_ZN7cutlass13device_kernelINS_4gemm6kernel13GemmUniversalIN4cute5tupleIJiiiiEEENS1_10collective13CollectiveMmaINS1_35MainloopSm100TmaUmmaWarpSpecializedILi6ELi2ELi4ENS5_IJNS4_1CILi1EEESB_SB_EEEEENS5_IJNSA_ILi64EEENSA_ILi128EEENSA_ILi32EEEEEENS_12float_e5m2_tENS5_IJlSB_lEEESI_SJ_NS4_8TiledMMAINS4_8MMA_AtomIJNS4_10MMA_TraitsINS4_19SM100_MMA_F8F6F4_SSEJSI_SI_fSE_SF_NS4_17integral_constantINS4_4UMMA5MajorELSQ_0EEESR_NSO_INSP_7ScaleInELSS_0EEEST_EEEEEENS4_6LayoutISC_NS5_IJNSA_ILi0EEESX_SX_EEEEENS5_IJNS4_10UnderscoreES10_S10_EEEEENS4_13SM90_TMA_LOADENS4_14ComposedLayoutINS4_7SwizzleILi1ELi4ELi3EEENS4_18smem_ptr_flag_bitsILi8EEENSW_INS5_IJNSA_ILi8EEESG_EEENS5_IJSG_SB_EEEEEEEvNS4_8identityES13_S1D_vS1E_EENS_8epilogue10collective18CollectiveEpilogueINS1G_23Sm100TmaWarpSpecializedILi2ELi2ELi32ELb0ELb0EEEJSH_NS5_IJNSW_ISE_SB_EES1L_EEESI_SJ_SI_SJ_NS1G_6fusion15FusionCallbacksIS1K_NS1N_17LinearCombinationISI_fSI_fLNS_15FloatRoundStyleE2EEESH_S1M_JEEENS4_5SM1004TMEM4LOAD26SM100_TMEM_LOAD_16dp32b32xES13_NS14_INS15_ILi2ELi4ELi3EEES18_NSW_INS5_IJS19_SE_EEENS5_IJSE_SB_EEEEEEENS4_39AutoVectorizingCopyWithAssumedAlignmentILi128EEENS4_14SM90_TMA_STOREES21_S23_S23_EEEvvEEEEvNT_6ParamsE) ;  /* 0xffffff8002ec7950 */ /* 0x000fea0003c3ffff */
        .weak           $__internal_2_$__cuda_sm10x_tcgen05_guardrail_trap_unallocated_columns_being_dealloced
        .type           $__internal_2_$__cuda_sm10x_tcgen05_guardrail_trap_unallocated_columns_being_dealloced,@function
        .size           $__internal_2_$__cuda_sm10x_tcgen05_guardrail_trap_unallocated_columns_being_dealloced,(.L_x_148 - $__internal_2_$__cuda_sm10x_tcgen05_guardrail_trap_unallocated_columns_being_dealloced)
$__internal_2_$__cuda_sm10x_tcgen05_guardrail_trap_unallocated_columns_being_dealloced:
[----:B------:R-:W-:Y:S05]  /*7c50*/  BPT.TRAP 0x1 ;  /* 0x000000040000795c */ /* 0x000fea0000300000 */
[----:B------:R-:W-:-:S04]  /*7c60*/  HFMA2 R3, -RZ, RZ, 0, 0 ;  /* 0x00000000ff037431 */ /* 0x000fc800000001ff */
[----:B------:R-:W-:Y:S05]  /*7c70*/  RET.REL.NODEC R2 `(_ZN7cutlass13device_kernelINS_4gemm6kernel13GemmUniversalIN4cute5tupleIJiiiiEEENS1_10collective13CollectiveMmaINS1_35MainloopSm100TmaUmmaWarpSpecializedILi6ELi2ELi4ENS5_IJNS4_1CILi1EEESB_SB_EEEEENS5_IJNSA_ILi64EEENSA_ILi128EEENSA_ILi32EEEEEENS_12float_e5m2_tENS5_IJlSB_lEEESI_SJ_NS4_8TiledMMAINS4_8MMA_AtomIJNS4_10MMA_TraitsINS4_19SM100_MMA_F8F6F4_SSEJSI_SI_fSE_SF_NS4_17integral_constantINS4_4UMMA5MajorELSQ_0EEESR_NSO_INSP_7ScaleInELSS_0EEEST_EEEEEENS4_6LayoutISC_NS5_IJNSA_ILi0EEESX_SX_EEEEENS5_IJNS4_10UnderscoreES10_S10_EEEEENS4_13SM90_TMA_LOADENS4_14ComposedLayoutINS4_7SwizzleILi1ELi4ELi3EEENS4_18smem_ptr_flag_bitsILi8EEENSW_INS5_IJNSA_ILi8EEESG_EEENS5_IJSG_SB_EEEEEEEvNS4_8identityES13_S1D_vS1E_EENS_8epilogue10collective18CollectiveEpilogueINS1G_23Sm100TmaWarpSpecializedILi2ELi2ELi32ELb0ELb0EEEJSH_NS5_IJNSW_ISE_SB_EES1L_EEESI_SJ_SI_SJ_NS1G_6fusion15FusionCallbacksIS1K_NS1N_17LinearCombinationISI_fSI_fLNS_15FloatRoundStyleE2EEESH_S1M_JEEENS4_5SM1004TMEM4LOAD26SM100_TMEM_LOAD_16dp32b32xES13_NS14_INS15_ILi2ELi4ELi3EEES18_NSW_INS5_IJS19_SE_EEENS5_IJSE_SB_EEEEEEENS4_39AutoVectorizingCopyWithAssumedAlignmentILi128EEENS4_14SM90_TMA_STOREES21_S23_S23_EEEvvEEEEvNT_6ParamsE) ;  /* 0xffffff8002e07950 */ /* 0x000fea0003c3ffff */
.L_x_147:
[----:B------:R-:W-:-:S00]  /*7c80*/  BRA `(.L_x_147) ;  /* 0xfffffffc00fc7947 */ /* 0x000fc0000383ffff */
[----:B------:R-:W-:-:S00]  /*7c90*/  NOP ;  /* 0x0000000000007918 */ /* 0x000fc00000000000 */
        /* <DEDUP_REMOVED lines=14> */
.L_x_148:


//--------------------- .nv.global.init           --------------------------
	.section	.nv.global.init,"aw",@progbits
.nv.global.init:
	.type		$str$27,@object
	.size		$str$27,($str$28 - $str$27)
$str$27:
        /*0000*/ 	.byte	0x28, 0x61, 0x64, 0x64, 0x72, 0x65, 0x73, 0x73, 0x20, 0x26, 0x20, 0x6d, 0x61, 0x73, 0x6b, 0x29
        /*0010*/ 	.byte	0x20, 0x3d, 0x3d, 0x20, 0x30, 0x00
	.type		$str$28,@object
	.size		$str$28,($str$26 - $str$28)
$str$28:
        /*0016*/ 	.byte	0x2f, 0x74, 0x6d, 0x70, 0x2f, 0x63, 0x75, 0x74, 0x6c, 0x61, 0x73, 0x73, 0x5f, 0x73, 0x77, 0x65
        /*0026*/ 	.byte	0x65, 0x70, 0x5f, 0x73, 0x72, 0x63, 0x2f, 0x69, 0x6e, 0x63, 0x6c, 0x75, 0x64, 0x65, 0x2f, 0x63
        /*0036*/ 	.byte	0x75, 0x74, 0x65, 0x2f, 0x70, 0x6f, 0x69, 0x6e, 0x74, 0x65, 0x72, 0x5f, 0x66, 0x6c, 0x61, 0x67
        /*0046*/ 	.byte	0x67, 0x65, 0x64, 0x2e, 0x68, 0x70, 0x70, 0x00
	.type		$str$26,@object
	.size		$str$26,($str$25 - $str$26)
$str$26:
        /*004e*/ 	.byte	0x2f, 0x74, 0x6d, 0x70, 0x2f, 0x63, 0x75, 0x74, 0x6c, 0x61, 0x73, 0x73, 0x5f, 0x73, 0x77, 0x65
        /*005e*/ 	.byte	0x65, 0x70, 0x5f, 0x73, 0x72, 0x63, 0x2f, 0x69, 0x6e, 0x63, 0x6c, 0x75, 0x64, 0x65, 0x2f, 0x63
        /*006e*/ 	.byte	0x75, 0x74, 0x65, 0x2f, 0x61, 0x74, 0x6f, 0x6d, 0x2f, 0x63, 0x6f, 0x70, 0x79, 0x5f, 0x74, 0x72
        /*007e*/ 	.byte	0x61, 0x69, 0x74, 0x73, 0x5f, 0x73, 0x6d, 0x31, 0x30, 0x30, 0x2e, 0x68, 0x70, 0x70, 0x00
	.type		$str$25,@object
	.size		$str$25,(__unnamed_1 - $str$25)
$str$25:
        /*008d*/ 	.byte	0x28, 0x28, 0x75, 0x69, 0x6e, 0x74, 0x33, 0x32, 0x5f, 0x74, 0x28, 0x74, 0x68, 0x72, 0x65, 0x61
        /*009d*/ 	.byte	0x64, 0x49, 0x64, 0x78, 0x2e, 0x78, 0x29, 0x20, 0x2f, 0x20, 0x33, 0x32, 0x29, 0x20, 0x25, 0x20
        /*00ad*/ 	.byte	0x34, 0x29, 0x20, 0x3d, 0x3d, 0x20, 0x28, 0x28, 0x28, 0x74, 0x6d, 0x65, 0x6d, 0x5f, 0x61, 0x64
        /*00bd*/ 	.byte	0x64, 0x72, 0x20, 0x3e, 0x3e, 0x20, 0x31, 0x36, 0x29, 0x20, 0x2f, 0x20, 0x33, 0x32, 0x29, 0x20
        /*00cd*/ 	.byte	0x25, 0x20, 0x34, 0x29, 0x00
	.type		__unnamed_1,@object
	.size		__unnamed_1,(__unnamed_2 - __unnamed_1)
__unnamed_1:
        /*00d2*/ 	.byte	0x61, 0x75, 0x74, 0x6f, 0x20, 0x63, 0x75, 0x74, 0x65, 0x3a, 0x3a, 0x61, 0x73, 0x5f, 0x70, 0x6f
        /* <DEDUP_REMOVED lines=24> */
        /*0262*/ 	.byte	0x3c, 0x34, 0x30, 0x39, 0x36, 0x3e, 0x3e, 0x3e, 0x3e, 0x5d, 0x00
	.type		__unnamed_2,@object
	.size		__unnamed_2,(.L_2 - __unnamed_2)
__unnamed_2:
        /* <DEDUP_REMOVED lines=40> */
        /*04ed*/ 	.byte	0x74, 0x65, 0x3a, 0x3a, 0x43, 0x3c, 0x30, 0x3e, 0x3e, 0x3e, 0x3e, 0x5d, 0x00
.L_2:


//--------------------- .nv.shared._ZN7cutlass13device_kernelINS_4gemm6kernel13GemmUniversalIN4cute5tupleIJiiiiEEENS1_10collective13CollectiveMmaINS1_35MainloopSm100TmaUmmaWarpSpecializedILi6ELi2ELi4ENS5_IJNS4_1CILi1EEESB_SB_EEEEENS5_IJNSA_ILi64EEENSA_ILi128EEENSA_ILi32EEEEEENS_12float_e5m2_tENS5_IJlSB_lEEESI_SJ_NS4_8TiledMMAINS4_8MMA_AtomIJNS4_10MMA_TraitsINS4_19SM100_MMA_F8F6F4_SSEJSI_SI_fSE_SF_NS4_17integral_constantINS4_4UMMA5MajorELSQ_0EEESR_NSO_INSP_7ScaleInELSS_0EEEST_EEEEEENS4_6LayoutISC_NS5_IJNSA_ILi0EEESX_SX_EEEEENS5_IJNS4_10UnderscoreES10_S10_EEEEENS4_13SM90_TMA_LOADENS4_14ComposedLayoutINS4_7SwizzleILi1ELi4ELi3EEENS4_18smem_ptr_flag_bitsILi8EEENSW_INS5_IJNSA_ILi8EEESG_EEENS5_IJSG_SB_EEEEEEEvNS4_8identityES13_S1D_vS1E_EENS_8epilogue10collective18CollectiveEpilogueINS1G_23Sm100TmaWarpSpecializedILi2ELi2ELi32ELb0ELb0EEEJSH_NS5_IJNSW_ISE_SB_EES1L_EEESI_SJ_SI_SJ_NS1G_6fusion15FusionCallbacksIS1K_NS1N_17LinearCombinationISI_fSI_fLNS_15FloatRoundStyleE2EEESH_S1M_JEEENS4_5SM1004TMEM4LOAD26SM100_TMEM_LOAD_16dp32b32xES13_NS14_INS15_ILi2ELi4ELi3EEES18_NSW_INS5_IJS19_SE_EEENS5_IJSE_SB_EEEEEEENS4_39AutoVectorizingCopyWithAssumedAlignmentILi128EEENS4_14SM90_TMA_STOREES21_S23_S23_EEEvvEEEEvNT_6ParamsE --------------------------
	.section	.nv.shared._ZN7cutlass13device_kernelINS_4gemm6kernel13GemmUniversalIN4cute5tupleIJiiiiEEENS1_10collective13CollectiveMmaINS1_35MainloopSm100TmaUmmaWarpSpecializedILi6ELi2ELi4ENS5_IJNS4_1CILi1EEESB_SB_EEEEENS5_IJNSA_ILi64EEENSA_ILi128EEENSA_ILi32EEEEEENS_12float_e5m2_tENS5_IJlSB_lEEESI_SJ_NS4_8TiledMMAINS4_8MMA_AtomIJNS4_10MMA_TraitsINS4_19SM100_MMA_F8F6F4_SSEJSI_SI_fSE_SF_NS4_17integral_constantINS4_4UMMA5MajorELSQ_0EEESR_NSO_INSP_7ScaleInELSS_0EEEST_EEEEEENS4_6LayoutISC_NS5_IJNSA_ILi0EEESX_SX_EEEEENS5_IJNS4_10UnderscoreES10_S10_EEEEENS4_13SM90_TMA_LOADENS4_14ComposedLayoutINS4_7SwizzleILi1ELi4ELi3EEENS4_18smem_ptr_flag_bitsILi8EEENSW_INS5_IJNSA_ILi8EEESG_EEENS5_IJSG_SB_EEEEEEEvNS4_8identityES13_S1D_vS1E_EENS_8epilogue10collective18CollectiveEpilogueINS1G_23Sm100TmaWarpSpecializedILi2ELi2ELi32ELb0ELb0EEEJSH_NS5_IJNSW_ISE_SB_EES1L_EEESI_SJ_SI_SJ_NS1G_6fusion15FusionCallbacksIS1K_NS1N_17LinearCombinationISI_fSI_fLNS_15FloatRoundStyleE2EEESH_S1M_JEEENS4_5SM1004TMEM4LOAD26SM100_TMEM_LOAD_16dp32b32xES13_NS14_INS15_ILi2ELi4ELi3EEES18_NSW_INS5_IJS19_SE_EEENS5_IJSE_SB_EEEEEEENS4_39AutoVectorizingCopyWithAssumedAlignmentILi128EEENS4_14SM90_TMA_STOREES21_S23_S23_EEEvvEEEEvNT_6ParamsE,"aw",@nobits
	.sectionflags	@""
	.align	16
	.zero		1024


//--------------------- .nv.shared.reserved.0     --------------------------
	.section	.nv.shared.reserved.0,"aw",@nobits
	.weak		__nv_reservedSMEM_offset_0_alias
	.size		__nv_reservedSMEM_offset_0_alias, 0, 64
	.other		__nv_reservedSMEM_offset_0_alias,@"STO_CUDA_RESERVED_SHARED STV_DEFAULT"
__nv_reservedSMEM_offset_0_alias:
	.zero		0
.nv.shared.reserved.0:
	.zero		64
	.weak		__nv_reservedSMEM_tcgen05_partition
	.type		__nv_reservedSMEM_tcgen05_partition,@object
	.size		__nv_reservedSMEM_tcgen05_partition,(.L_0 - __nv_reservedSMEM_tcgen05_partition)
__nv_reservedSMEM_tcgen05_partition:
	.zero		32
.L_0:


//--------------------- .nv.global                --------------------------
	.section	.nv.global,"aw",@nobits
.nv.global:
	.type		_ZN40_INTERNAL_df9ce771_4_k_cu_4d70e55d_249604cute1_E,@object
	.size		_ZN40_INTERNAL_df9ce771_4_k_cu_4d70e55d_249604cute1_E,(_ZN40_INTERNAL_df9ce771_4_k_cu_4d70e55d_249604cuda3std3__45__cpo6cbeginE - _ZN40_INTERNAL_df9ce771_4_k_cu_4d70e55d_249604cute1_E)
_ZN40_INTERNAL_df9ce771_4_k_cu_4d70e55d_249604cute1_E:
	.zero		1
	.type		_ZN40_INTERNAL_df9ce771_4_k_cu_4d70e55d_249604cuda3std3__45__cpo6cbeginE,@object
	.size		_ZN40_INTERNAL_df9ce771_4_k_cu_4d70e55d_249604cuda3std3__45__cpo6cbeginE,(_ZN40_INTERNAL_df9ce771_4_k_cu_4d70e55d_249604cuda3std3__48in_placeE - _ZN40_INTERNAL_df9ce771_4_k_cu_4d70e55d_249604cuda3std3__45__cpo6cbeginE)
_ZN40_INTERNAL_df9ce771_4_k_cu_4d70e55d_249604cuda3std3__45__cpo6cbeginE:
	.zero		1
	.type		_ZN40_INTERNAL_df9ce771_4_k_cu_4d70e55d_249604cuda3std3__48in_placeE,@object
	.size		_ZN40_INTERNAL_df9ce771_4_k_cu_4d70e55d_249604cuda3std3__48in_placeE,(_ZN40_INTERNAL_df9ce771_4_k_cu_4d70e55d_249604cuda3std6ranges3__45__cpo9iter_moveE - _ZN40_INTERNAL_df9ce771_4_k_cu_4d70e55d_249604cuda3std3__48in_placeE)
_ZN40_INTERNAL_df9ce771_4_k_cu_4d70e55d_249604cuda3std3__48in_placeE:
	.zero		1
	.type		_ZN40_INTERNAL_df9ce771_4_k_cu_4d70e55d_249604cuda3std6ranges3__45__cpo9iter_moveE,@object
	.size		_ZN40_INTERNAL_df9ce771_4_k_cu_4d70e55d_249604cuda3std6ranges3__45__cpo9iter_moveE,(_ZN40_INTERNAL_df9ce771_4_k_cu_4d70e55d_249604cuda3std3__45__cpo5beginE - _ZN40_INTERNAL_df9ce771_4_k_cu_4d70e55d_249604cuda3std6ranges3__45__cpo9iter_moveE)
_ZN40_INTERNAL_df9ce771_4_k_cu_4d70e55d_249604cuda3std6ranges3__45__cpo9iter_moveE:
	.zero		1
	.type		_ZN40_INTERNAL_df9ce771_4_k_cu_4d70e55d_249604cuda3std3__45__cpo5beginE,@object
	.size		_ZN40_INTERNAL_df9ce771_4_k_cu_4d70e55d_249604cuda3std3__45__cpo5beginE,(_ZN40_INTERNAL_df9ce771_4_k_cu_4d70e55d_249604cuda3std3__442_GLOBAL__N__df9ce771_4_k_cu_4d70e55d_249606ignoreE - _ZN40_INTERNAL_df9ce771_4_k_cu_4d70e55d_249604cuda3std3__45__cpo5beginE)
_ZN40_INTERNAL_df9ce771_4_k_cu_4d70e55d_249604cuda3std3__45__cpo5beginE:
	.zero		1
	.type		_ZN40_INTERNAL_df9ce771_4_k_cu_4d70e55d_249604cuda3std3__442_GLOBAL__N__df9ce771_4_k_cu_4d70e55d_249606ignoreE,@object
	.size		_ZN40_INTERNAL_df9ce771_4_k_cu_4d70e55d_249604cuda3std3__442_GLOBAL__N__df9ce771_4_k_cu_4d70e55d_249606ignoreE,(_ZN40_INTERNAL_df9ce771_4_k_cu_4d70e55d_249604cute7productE - _ZN40_INTERNAL_df9ce771_4_k_cu_4d70e55d_249604cuda3std3__442_GLOBAL__N__df9ce771_4_k_cu_4d70e55d_249606ignoreE)
_ZN40_INTERNAL_df9ce771_4_k_cu_4d70e55d_249604cuda3std3__442_GLOBAL__N__df9ce771_4_k_cu_4d70e55d_249606ignoreE:
	.zero		1
	.type		_ZN40_INTERNAL_df9ce771_4_k_cu_4d70e55d_249604cute7productE,@object
	.size		_ZN40_INTERNAL_df9ce771_4_k_cu_4d70e55d_249604cute7productE,(_ZN40_INTERNAL_df9ce771_4_k_cu_4d70e55d_249604cuda3std3__45__cpo3endE - _ZN40_INTERNAL_df9ce771_4_k_cu_4d70e55d_249604cute7productE)
_ZN40_INTERNAL_df9ce771_4_k_cu_4d70e55d_249604cute7productE:
	.zero		1
	.type		_ZN40_INTERNAL_df9ce771_4_k_cu_4d70e55d_249604cuda3std3__45__cpo3endE,@object
	.size		_ZN40_INTERNAL_df9ce771_4_k_cu_4d70e55d_249604cuda3std3__45__cpo3endE,(_ZN40_INTERNAL_df9ce771_4_k_cu_4d70e55d_249604cuda3std3__419piecewise_constructE - _ZN40_INTERNAL_df9ce771_4_k_cu_4d70e55d_249604cuda3std3__45__cpo3endE)
_ZN40_INTERNAL_df9ce771_4_k_cu_4d70e55d_249604cuda3std3__45__cpo3endE:
	.zero		1
	.type		_ZN40_INTERNAL_df9ce771_4_k_cu_4d70e55d_249604cuda3std3__419piecewise_constructE,@object
	.size		_ZN40_INTERNAL_df9ce771_4_k_cu_4d70e55d_249604cuda3std3__419piecewise_constructE,(_ZN40_INTERNAL_df9ce771_4_k_cu_4d70e55d_249604cuda3std3__45__cpo4cendE - _ZN40_INTERNAL_df9ce771_4_k_cu_4d70e55d_249604cuda3std3__419piecewise_constructE)
_ZN40_INTERNAL_df9ce771_4_k_cu_4d70e55d_249604cuda3std3__419piecewise_constructE:
	.zero		1
	.type		_ZN40_INTERNAL_df9ce771_4_k_cu_4d70e55d_249604cuda3std3__45__cpo4cendE,@object
	.size		_ZN40_INTERNAL_df9ce771_4_k_cu_4d70e55d_249604cuda3std3__45__cpo4cendE,(_ZN40_INTERNAL_df9ce771_4_k_cu_4d70e55d_249604cuda3std6ranges3__45__cpo4swapE - _ZN40_INTERNAL_df9ce771_4_k_cu_4d70e55d_249604cuda3std3__45__cpo4cendE)
_ZN40_INTERNAL_df9ce771_4_k_cu_4d70e55d_249604cuda3std3__45__cpo4cendE:
	.zero		1
	.type		_ZN40_INTERNAL_df9ce771_4_k_cu_4d70e55d_249604cuda3std6ranges3__45__cpo4swapE,@object
	.size		_ZN40_INTERNAL_df9ce771_4_k_cu_4d70e55d_249604cuda3std6ranges3__45__cpo4swapE,(.L_10 - _ZN40_INTERNAL_df9ce771_4_k_cu_4d70e55d_249604cuda3std6ranges3__45__cpo4swapE)
_ZN40_INTERNAL_df9ce771_4_k_cu_4d70e55d_249604cuda3std6ranges3__45__cpo4swapE:
	.zero		1
.L_10:


//--------------------- .nv.constant0._ZN7cutlass13device_kernelINS_4gemm6kernel13GemmUniversalIN4cute5tupleIJiiiiEEENS1_10collective13CollectiveMmaINS1_35MainloopSm100TmaUmmaWarpSpecializedILi6ELi2ELi4ENS5_IJNS4_1CILi1EEESB_SB_EEEEENS5_IJNSA_ILi64EEENSA_ILi128EEENSA_ILi32EEEEEENS_12float_e5m2_tENS5_IJlSB_lEEESI_SJ_NS4_8TiledMMAINS4_8MMA_AtomIJNS4_10MMA_TraitsINS4_19SM100_MMA_F8F6F4_SSEJSI_SI_fSE_SF_NS4_17integral_constantINS4_4UMMA5MajorELSQ_0EEESR_NSO_INSP_7ScaleInELSS_0EEEST_EEEEEENS4_6LayoutISC_NS5_IJNSA_ILi0EEESX_SX_EEEEENS5_IJNS4_10UnderscoreES10_S10_EEEEENS4_13SM90_TMA_LOADENS4_14ComposedLayoutINS4_7SwizzleILi1ELi4ELi3EEENS4_18smem_ptr_flag_bitsILi8EEENSW_INS5_IJNSA_ILi8EEESG_EEENS5_IJSG_SB_EEEEEEEvNS4_8identityES13_S1D_vS1E_EENS_8epilogue10collective18CollectiveEpilogueINS1G_23Sm100TmaWarpSpecializedILi2ELi2ELi32ELb0ELb0EEEJSH_NS5_IJNSW_ISE_SB_EES1L_EEESI_SJ_SI_SJ_NS1G_6fusion15FusionCallbacksIS1K_NS1N_17LinearCombinationISI_fSI_fLNS_15FloatRoundStyleE2EEESH_S1M_JEEENS4_5SM1004TMEM4LOAD26SM100_TMEM_LOAD_16dp32b32xES13_NS14_INS15_ILi2ELi4ELi3EEES18_NSW_INS5_IJS19_SE_EEENS5_IJSE_SB_EEEEEEENS4_39AutoVectorizingCopyWithAssumedAlignmentILi128EEENS4_14SM90_TMA_STOREES21_S23_S23_EEEvvEEEEvNT_6ParamsE --------------------------
	.section	.nv.constant0._ZN7cutlass13device_kernelINS_4gemm6kernel13GemmUniversalIN4cute5tupleIJiiiiEEENS1_10collective13CollectiveMmaINS1_35MainloopSm100TmaUmmaWarpSpecializedILi6ELi2ELi4ENS5_IJNS4_1CILi1EEESB_SB_EEEEENS5_IJNSA_ILi64EEENSA_ILi128EEENSA_ILi32EEEEEENS_12float_e5m2_tENS5_IJlSB_lEEESI_SJ_NS4_8TiledMMAINS4_8MMA_AtomIJNS4_10MMA_TraitsINS4_19SM100_MMA_F8F6F4_SSEJSI_SI_fSE_SF_NS4_17integral_constantINS4_4UMMA5MajorELSQ_0EEESR_NSO_INSP_7ScaleInELSS_0EEEST_EEEEEENS4_6LayoutISC_NS5_IJNSA_ILi0EEESX_SX_EEEEENS5_IJNS4_10UnderscoreES10_S10_EEEEENS4_13SM90_TMA_LOADENS4_14ComposedLayoutINS4_7SwizzleILi1ELi4ELi3EEENS4_18smem_ptr_flag_bitsILi8EEENSW_INS5_IJNSA_ILi8EEESG_EEENS5_IJSG_SB_EEEEEEEvNS4_8identityES13_S1D_vS1E_EENS_8epilogue10collective18CollectiveEpilogueINS1G_23Sm100TmaWarpSpecializedILi2ELi2ELi32ELb0ELb0EEEJSH_NS5_IJNSW_ISE_SB_EES1L_EEESI_SJ_SI_SJ_NS1G_6fusion15FusionCallbacksIS1K_NS1N_17LinearCombinationISI_fSI_fLNS_15FloatRoundStyleE2EEESH_S1M_JEEENS4_5SM1004TMEM4LOAD26SM100_TMEM_LOAD_16dp32b32xES13_NS14_INS15_ILi2ELi4ELi3EEES18_NSW_INS5_IJS19_SE_EEENS5_IJSE_SB_EEEEEEENS4_39AutoVectorizingCopyWithAssumedAlignmentILi128EEENS4_14SM90_TMA_STOREES21_S23_S23_EEEvvEEEEvNT_6ParamsE,"a",@progbits
	.sectionflags	@""
	.align	4
.nv.constant0._ZN7cutlass13device_kernelINS_4gemm6kernel13GemmUniversalIN4cute5tupleIJiiiiEEENS1_10collective13CollectiveMmaINS1_35MainloopSm100TmaUmmaWarpSpecializedILi6ELi2ELi4ENS5_IJNS4_1CILi1EEESB_SB_EEEEENS5_IJNSA_ILi64EEENSA_ILi128EEENSA_ILi32EEEEEENS_12float_e5m2_tENS5_IJlSB_lEEESI_SJ_NS4_8TiledMMAINS4_8MMA_AtomIJNS4_10MMA_TraitsINS4_19SM100_MMA_F8F6F4_SSEJSI_SI_fSE_SF_NS4_17integral_constantINS4_4UMMA5MajorELSQ_0EEESR_NSO_INSP_7ScaleInELSS_0EEEST_EEEEEENS4_6LayoutISC_NS5_IJNSA_ILi0EEESX_SX_EEEEENS5_IJNS4_10UnderscoreES10_S10_EEEEENS4_13SM90_TMA_LOADENS4_14ComposedLayoutINS4_7SwizzleILi1ELi4ELi3EEENS4_18smem_ptr_flag_bitsILi8EEENSW_INS5_IJNSA_ILi8EEESG_EEENS5_IJSG_SB_EEEEEEEvNS4_8identityES13_S1D_vS1E_EENS_8epilogue10collective18CollectiveEpilogueINS1G_23Sm100TmaWarpSpecializedILi2ELi2ELi32ELb0ELb0EEEJSH_NS5_IJNSW_ISE_SB_EES1L_EEESI_SJ_SI_SJ_NS1G_6fusion15FusionCallbacksIS1K_NS1N_17LinearCombinationISI_fSI_fLNS_15FloatRoundStyleE2EEESH_S1M_JEEENS4_5SM1004TMEM4LOAD26SM100_TMEM_LOAD_16dp32b32xES13_NS14_INS15_ILi2ELi4ELi3EEES18_NSW_INS5_IJS19_SE_EEENS5_IJSE_SB_EEEEEEENS4_39AutoVectorizingCopyWithAssumedAlignmentILi128EEENS4_14SM90_TMA_STOREES21_S23_S23_EEEvvEEEEvNT_6ParamsE:
	.zero		2944


//--------------------- SYMBOLS --------------------------

	.type		.nv.reservedSmem.offset0,@object
	.size		.nv.reservedSmem.offset0,0x4
	.type		.nv.reservedSmem.cap,@object
	.size		.nv.reservedSmem.cap,0x4
	.type		__assertfail,@function
